	.target	sm_90a

	.elftype	@"ET_EXEC"


//--------------------- .note.nv.tkinfo           --------------------------
	.section	.note.nv.tkinfo,"",@"SHT_NOTE"
	.sectionflags	@"SHF_NOTE_NV_TKINFO"
	.tkinfo
        /*0018*/ 	.word	0x00000002
        /*0030*/ 	.string	""
        /*0030*/ 	.string	"ptxas"
        /*0030*/ 	.string	"Cuda compilation tools, release 13.0, V13.0.88"
        /*0030*/ 	.string	"Build cuda_13.0.r13.0/compiler.36424714_0"
        /*0030*/ 	.string	"-arch sm_90a -m 64 "



//--------------------- .note.nv.cuinfo           --------------------------
	.section	.note.nv.cuinfo,"",@"SHT_NOTE"
	.sectionflags	@"SHF_NOTE_NV_CUINFO"
        /*0018*/ 	.short	0x0002
        /*001a*/ 	.short	0x005a
        /*001c*/ 	.short	0x0082
	.zero		2


//--------------------- .nv.info                  --------------------------
	.section	.nv.info,"",@"SHT_CUDA_INFO"
	.align	4


	//----- nvinfo : EIATTR_REGCOUNT
	.align		4
        /*0000*/ 	.byte	0x04, 0x2f
        /*0002*/ 	.short	(.L_15 - .L_14)
	.align		4
.L_14:
        /*0004*/ 	.word	index@(_ZN7cutlass13device_kernelINS_4gemm6kernel13GemmUniversalIN4cute5tupleIJiiiiEEENS1_10collective13CollectiveMmaINS1_34MainloopSm90TmaGmmaWarpSpecializedILi4ENS5_IJNS4_1CILi1EEESB_SB_EEENS1_35KernelTmaWarpSpecializedCooperativeEEENS5_IJNSA_ILi256EEENSA_ILi128EEENSA_ILi64EEEEEEaNS5_IJlSB_lEEEaSJ_NS4_8TiledMMAINS4_8MMA_AtomIJNS4_4SM904GMMA27MMA_64x128x32_S32S8S8_SS_TNEEEENS4_6LayoutINS5_IJNSA_ILi2EEESB_SB_EEENS5_IJSB_NSA_ILi0EEEST_EEEEENS5_IJNS4_10UnderscoreESW_SW_EEEEENS4_13SM90_TMA_LOADENS4_14ComposedLayoutINS4_7SwizzleILi2ELi4ELi3EEENS4_18smem_ptr_flag_bitsILi8EEENSQ_INS5_IJNSA_ILi8EEESH_EEENS5_IJSH_SB_EEEEEEEvNS4_8identityESZ_S19_vS1A_EENS_8epilogue10collective6detail29Sm90TmaWarpSpecializedAdapterINS1D_15DefaultEpilogueIaSJ_SJ_NS1C_6thread17LinearCombinationIaLi1EiiLNS1H_9ScaleType4KindE0ELNS_15FloatRoundStyleE2EaEENS1_15EpilogueDefaultEEEEEvvEEEEvNT_6ParamsE)
        /*0008*/ 	.word	0x000000a8


	//----- nvinfo : EIATTR_FRAME_SIZE
	.align		4
.L_15:
        /*000c*/ 	.byte	0x04, 0x11
        /*000e*/ 	.short	(.L_17 - .L_16)
	.align		4
.L_16:
        /*0010*/ 	.word	index@(_ZN7cutlass13device_kernelINS_4gemm6kernel13GemmUniversalIN4cute5tupleIJiiiiEEENS1_10collective13CollectiveMmaINS1_34MainloopSm90TmaGmmaWarpSpecializedILi4ENS5_IJNS4_1CILi1EEESB_SB_EEENS1_35KernelTmaWarpSpecializedCooperativeEEENS5_IJNSA_ILi256EEENSA_ILi128EEENSA_ILi64EEEEEEaNS5_IJlSB_lEEEaSJ_NS4_8TiledMMAINS4_8MMA_AtomIJNS4_4SM904GMMA27MMA_64x128x32_S32S8S8_SS_TNEEEENS4_6LayoutINS5_IJNSA_ILi2EEESB_SB_EEENS5_IJSB_NSA_ILi0EEEST_EEEEENS5_IJNS4_10UnderscoreESW_SW_EEEEENS4_13SM90_TMA_LOADENS4_14ComposedLayoutINS4_7SwizzleILi2ELi4ELi3EEENS4_18smem_ptr_flag_bitsILi8EEENSQ_INS5_IJNSA_ILi8EEESH_EEENS5_IJSH_SB_EEEEEEEvNS4_8identityESZ_S19_vS1A_EENS_8epilogue10collective6detail29Sm90TmaWarpSpecializedAdapterINS1D_15DefaultEpilogueIaSJ_SJ_NS1C_6thread17LinearCombinationIaLi1EiiLNS1H_9ScaleType4KindE0ELNS_15FloatRoundStyleE2EaEENS1_15EpilogueDefaultEEEEEvvEEEEvNT_6ParamsE)
        /*0014*/ 	.word	0x00000000


	//----- nvinfo : EIATTR_MIN_STACK_SIZE
	.align		4
.L_17:
        /*0018*/ 	.byte	0x04, 0x12
        /*001a*/ 	.short	(.L_19 - .L_18)
	.align		4
.L_18:
        /*001c*/ 	.word	index@(_ZN7cutlass13device_kernelINS_4gemm6kernel13GemmUniversalIN4cute5tupleIJiiiiEEENS1_10collective13CollectiveMmaINS1_34MainloopSm90TmaGmmaWarpSpecializedILi4ENS5_IJNS4_1CILi1EEESB_SB_EEENS1_35KernelTmaWarpSpecializedCooperativeEEENS5_IJNSA_ILi256EEENSA_ILi128EEENSA_ILi64EEEEEEaNS5_IJlSB_lEEEaSJ_NS4_8TiledMMAINS4_8MMA_AtomIJNS4_4SM904GMMA27MMA_64x128x32_S32S8S8_SS_TNEEEENS4_6LayoutINS5_IJNSA_ILi2EEESB_SB_EEENS5_IJSB_NSA_ILi0EEEST_EEEEENS5_IJNS4_10UnderscoreESW_SW_EEEEENS4_13SM90_TMA_LOADENS4_14ComposedLayoutINS4_7SwizzleILi2ELi4ELi3EEENS4_18smem_ptr_flag_bitsILi8EEENSQ_INS5_IJNSA_ILi8EEESH_EEENS5_IJSH_SB_EEEEEEEvNS4_8identityESZ_S19_vS1A_EENS_8epilogue10collective6detail29Sm90TmaWarpSpecializedAdapterINS1D_15DefaultEpilogueIaSJ_SJ_NS1C_6thread17LinearCombinationIaLi1EiiLNS1H_9ScaleType4KindE0ELNS_15FloatRoundStyleE2EaEENS1_15EpilogueDefaultEEEEEvvEEEEvNT_6ParamsE)
        /*0020*/ 	.word	0x00000000
.L_19:


//--------------------- .nv.compat                --------------------------
	.section	.nv.compat,"",@"SHT_CUDA_COMPAT_INFO"
	.align	4
        /*0000*/ 	.byte	0x02, 0x09, 0x01, 0x00, 0x02, 0x02, 0x04, 0x00, 0x02, 0x05, 0x05, 0x00, 0x03, 0x07, 0x01, 0x01
        /*0010*/ 	.byte	0x02, 0x03, 0x01, 0x00, 0x02, 0x06, 0x01, 0x00, 0x04, 0x0b, 0x08, 0x00, 0x00, 0x00, 0x00, 0x00
        /*0020*/ 	.byte	0x00, 0x00, 0x00, 0x00


//--------------------- .nv.info._ZN7cutlass13device_kernelINS_4gemm6kernel13GemmUniversalIN4cute5tupleIJiiiiEEENS1_10collective13CollectiveMmaINS1_34MainloopSm90TmaGmmaWarpSpecializedILi4ENS5_IJNS4_1CILi1EEESB_SB_EEENS1_35KernelTmaWarpSpecializedCooperativeEEENS5_IJNSA_ILi256EEENSA_ILi128EEENSA_ILi64EEEEEEaNS5_IJlSB_lEEEaSJ_NS4_8TiledMMAINS4_8MMA_AtomIJNS4_4SM904GMMA27MMA_64x128x32_S32S8S8_SS_TNEEEENS4_6LayoutINS5_IJNSA_ILi2EEESB_SB_EEENS5_IJSB_NSA_ILi0EEEST_EEEEENS5_IJNS4_10UnderscoreESW_SW_EEEEENS4_13SM90_TMA_LOADENS4_14ComposedLayoutINS4_7SwizzleILi2ELi4ELi3EEENS4_18smem_ptr_flag_bitsILi8EEENSQ_INS5_IJNSA_ILi8EEESH_EEENS5_IJSH_SB_EEEEEEEvNS4_8identityESZ_S19_vS1A_EENS_8epilogue10collective6detail29Sm90TmaWarpSpecializedAdapterINS1D_15DefaultEpilogueIaSJ_SJ_NS1C_6thread17LinearCombinationIaLi1EiiLNS1H_9ScaleType4KindE0ELNS_15FloatRoundStyleE2EaEENS1_15EpilogueDefaultEEEEEvvEEEEvNT_6ParamsE --------------------------
	.section	.nv.info._ZN7cutlass13device_kernelINS_4gemm6kernel13GemmUniversalIN4cute5tupleIJiiiiEEENS1_10collective13CollectiveMmaINS1_34MainloopSm90TmaGmmaWarpSpecializedILi4ENS5_IJNS4_1CILi1EEESB_SB_EEENS1_35KernelTmaWarpSpecializedCooperativeEEENS5_IJNSA_ILi256EEENSA_ILi128EEENSA_ILi64EEEEEEaNS5_IJlSB_lEEEaSJ_NS4_8TiledMMAINS4_8MMA_AtomIJNS4_4SM904GMMA27MMA_64x128x32_S32S8S8_SS_TNEEEENS4_6LayoutINS5_IJNSA_ILi2EEESB_SB_EEENS5_IJSB_NSA_ILi0EEEST_EEEEENS5_IJNS4_10UnderscoreESW_SW_EEEEENS4_13SM90_TMA_LOADENS4_14ComposedLayoutINS4_7SwizzleILi2ELi4ELi3EEENS4_18smem_ptr_flag_bitsILi8EEENSQ_INS5_IJNSA_ILi8EEESH_EEENS5_IJSH_SB_EEEEEEEvNS4_8identityESZ_S19_vS1A_EENS_8epilogue10collective6detail29Sm90TmaWarpSpecializedAdapterINS1D_15DefaultEpilogueIaSJ_SJ_NS1C_6thread17LinearCombinationIaLi1EiiLNS1H_9ScaleType4KindE0ELNS_15FloatRoundStyleE2EaEENS1_15EpilogueDefaultEEEEEvvEEEEvNT_6ParamsE,"",@"SHT_CUDA_INFO"
	.sectionflags	@""
	.align	4


	//----- nvinfo : EIATTR_CUDA_API_VERSION
	.align		4
        /*0000*/ 	.byte	0x04, 0x37
        /*0002*/ 	.short	(.L_21 - .L_20)
.L_20:
        /*0004*/ 	.word	0x00000082


	//----- nvinfo : EIATTR_KPARAM_INFO
	.align		4
.L_21:
        /*0008*/ 	.byte	0x04, 0x17
        /*000a*/ 	.short	(.L_23 - .L_22)
.L_22:
        /*000c*/ 	.word	0x00000000
        /*0010*/ 	.short	0x0000
        /*0012*/ 	.short	0x0070
        /*0014*/ 	.byte	0x00, 0xf0, 0x01, 0x10


	//----- nvinfo : EIATTR_SPARSE_MMA_MASK
	.align		4
.L_23:
        /*0018*/ 	.byte	0x03, 0x50
        /*001a*/ 	.short	0x0000


	//----- nvinfo : EIATTR_MAXREG_COUNT
	.align		4
        /*001c*/ 	.byte	0x03, 0x1b
        /*001e*/ 	.short	0x00a8


	//----- nvinfo : EIATTR_NUM_BARRIERS
	.align		4
        /*0020*/ 	.byte	0x02, 0x4c
        /*0022*/ 	.byte	0x01
	.zero		1


	//----- nvinfo : EIATTR_EXTERNS
	.align		4
        /*0024*/ 	.byte	0x04, 0x0f
        /*0026*/ 	.short	(.L_25 - .L_24)


	//   ....[0]....
	.align		4
.L_24:
        /*0028*/ 	.word	index@(__assertfail)


	//----- nvinfo : EIATTR_MERCURY_ISA_VERSION
	.align		4
.L_25:
        /*002c*/ 	.byte	0x03, 0x5f
        /*002e*/ 	.short	0x0101


	//----- nvinfo : EIATTR_INT_WARP_WIDE_INSTR_OFFSETS
	.align		4
        /*0030*/ 	.byte	0x04, 0x31
        /*0032*/ 	.short	(.L_27 - .L_26)


	//   ....[0]....
.L_26:
        /*0034*/ 	.word	0x000003b0


	//   ....[1]....
        /*0038*/ 	.word	0x000003e0


	//   ....[2]....
        /*003c*/ 	.word	0x000004c0


	//----- nvinfo : EIATTR_COOP_GROUP_MASK_REGIDS
	.align		4
.L_27:
        /*0040*/ 	.byte	0x04, 0x29
        /*0042*/ 	.short	(.L_29 - .L_28)


	//   ....[0]....
.L_28:
        /*0044*/ 	.word	0xffffffff


	//   ....[1]....
        /*0048*/ 	.word	0xffffffff


	//   ....[2]....
        /*004c*/ 	.word	0xffffffff


	//   ....[3]....
        /*0050*/ 	.word	0xffffffff


	//   ....[4]....
        /*0054*/ 	.word	0xffffffff


	//----- nvinfo : EIATTR_COOP_GROUP_INSTR_OFFSETS
	.align		4
.L_29:
        /*0058*/ 	.byte	0x04, 0x28
        /*005a*/ 	.short	(.L_31 - .L_30)


	//   ....[0]....
.L_30:
        /*005c*/ 	.word	0x00000060


	//   ....[1]....
        /*0060*/ 	.word	0x00000070


	//   ....[2]....
        /*0064*/ 	.word	0x00000130


	//   ....[3]....
        /*0068*/ 	.word	0x000002c0


	//   ....[4]....
        /*006c*/ 	.word	0x00000f70


	//----- nvinfo : EIATTR_REG_RECONFIG
	.align		4
.L_31:
        /*0070*/ 	.byte	0x01, 0x54
	.zero		2


	//----- nvinfo : EIATTR_SYSCALL_OFFSETS
	.align		4
        /*0074*/ 	.byte	0x04, 0x46
        /*0076*/ 	.short	(.L_33 - .L_32)


	//   ....[0]....
.L_32:
        /*0078*/ 	.word	0x00001140


	//----- nvinfo : EIATTR_MBARRIER_INSTR_OFFSETS
	.align		4
.L_33:
        /*007c*/ 	.byte	0x04, 0x39
        /*007e*/ 	.short	(.L_35 - .L_34)


	//   ....[0]....
.L_34:
        /*0080*/ 	.word	0x00000230
        /*0084*/ 	.word	0x000000ff
        /*0088*/ 	.word	0x00000000
        /*008c*/ 	.short	0x0100
        /*008e*/ 	.byte	0x08
	.zero		1


	//   ....[1]....
        /*0090*/ 	.word	0x00000240
        /*0094*/ 	.word	0x000000ff
        /*0098*/ 	.word	0x00000020
        /*009c*/ 	.short	0x0100
        /*009e*/ 	.byte	0x08
	.zero		1


	//   ....[2]....
        /*00a0*/ 	.word	0x00000250
        /*00a4*/ 	.word	0x000000ff
        /*00a8*/ 	.word	0x00000008
        /*00ac*/ 	.short	0x0100
        /*00ae*/ 	.byte	0x08
	.zero		1


	//   ....[3]....
        /*00b0*/ 	.word	0x00000260
        /*00b4*/ 	.word	0x000000ff
        /*00b8*/ 	.word	0x00000028
        /*00bc*/ 	.short	0x0100
        /*00be*/ 	.byte	0x08
	.zero		1


	//   ....[4]....
        /*00c0*/ 	.word	0x00000270
        /*00c4*/ 	.word	0x000000ff
        /*00c8*/ 	.word	0x00000010
        /*00cc*/ 	.short	0x0100
        /*00ce*/ 	.byte	0x08
	.zero		1


	//   ....[5]....
        /*00d0*/ 	.word	0x00000280
        /*00d4*/ 	.word	0x000000ff
        /*00d8*/ 	.word	0x00000030
        /*00dc*/ 	.short	0x0100
        /*00de*/ 	.byte	0x08
	.zero		1


	//   ....[6]....
        /*00e0*/ 	.word	0x00000290
        /*00e4*/ 	.word	0x000000ff
        /*00e8*/ 	.word	0x00000018
        /*00ec*/ 	.short	0x0100
        /*00ee*/ 	.byte	0x08
	.zero		1


	//   ....[7]....
        /*00f0*/ 	.word	0x000002a0
        /*00f4*/ 	.word	0x000000ff
        /*00f8*/ 	.word	0x00000038
        /*00fc*/ 	.short	0x0100
        /*00fe*/ 	.byte	0x08
	.zero		1


	//   ....[8]....
        /*0100*/ 	.word	0x00000530
        /*0104*/ 	.word	0x000000ff
        /*0108*/ 	.word	0x00000050
        /*010c*/ 	.short	0x0100
        /*010e*/ 	.byte	0x06
	.zero		1


	//   ....[9]....
        /*0110*/ 	.word	0x00000590
        /*0114*/ 	.word	0x000000ff
        /*0118*/ 	.word	0x00000058
        /*011c*/ 	.short	0x0100
        /*011e*/ 	.byte	0x06
	.zero		1


	//   ....[10]....
        /*0120*/ 	.word	0x00001210
        /*0124*/ 	.word	0x00000003
        /*0128*/ 	.word	0x00000000
        /*012c*/ 	.short	0x010a
        /*012e*/ 	.byte	0x3f
	.zero		1


	//   ....[11]....
        /*0130*/ 	.word	0x00001250
        /*0134*/ 	.word	0x00000003
        /*0138*/ 	.word	0x00000000
        /*013c*/ 	.short	0x010a
        /*013e*/ 	.byte	0x3f
	.zero		1


	//   ....[12]....
        /*0140*/ 	.word	0x000015d0
        /*0144*/ 	.word	0x00000005
        /*0148*/ 	.word	0x00000000
        /*014c*/ 	.short	0x010a
        /*014e*/ 	.byte	0x3f
	.zero		1


	//   ....[13]....
        /*0150*/ 	.word	0x00001610
        /*0154*/ 	.word	0x00000005
        /*0158*/ 	.word	0x00000000
        /*015c*/ 	.short	0x010a
        /*015e*/ 	.byte	0x3f
	.zero		1


	//   ....[14]....
        /*0160*/ 	.word	0x00001830
        /*0164*/ 	.word	0x00000004
        /*0168*/ 	.word	0x00000000
        /*016c*/ 	.short	0x0101
        /*016e*/ 	.byte	0x3f
	.zero		1


	//   ....[15]....
        /*0170*/ 	.word	0x000019f0
        /*0174*/ 	.word	0x00000000
        /*0178*/ 	.word	0x00000000
        /*017c*/ 	.short	0x0101
        /*017e*/ 	.byte	0x3f
	.zero		1


	//   ....[16]....
        /*0180*/ 	.word	0x000090d0
        /*0184*/ 	.word	0x0000000c
        /*0188*/ 	.word	0x00000020
        /*018c*/ 	.short	0x010a
        /*018e*/ 	.byte	0x3f
	.zero		1


	//   ....[17]....
        /*0190*/ 	.word	0x00009490
        /*0194*/ 	.word	0x00000005
        /*0198*/ 	.word	0x00000058
        /*019c*/ 	.short	0x0101
        /*019e*/ 	.byte	0x3f
	.zero		1


	//   ....[18]....
        /*01a0*/ 	.word	0x00009b90
        /*01a4*/ 	.word	0x00000007
        /*01a8*/ 	.word	0x00000000
        /*01ac*/ 	.short	0x010a
        /*01ae*/ 	.byte	0x3f
	.zero		1


	//   ....[19]....
        /*01b0*/ 	.word	0x00009c10
        /*01b4*/ 	.word	0x00000006
        /*01b8*/ 	.word	0x00000000
        /*01bc*/ 	.short	0x010a
        /*01be*/ 	.byte	0x3f
	.zero		1


	//   ....[20]....
        /*01c0*/ 	.word	0x00009ca0
        /*01c4*/ 	.word	0x00000007
        /*01c8*/ 	.word	0x00000000
        /*01cc*/ 	.short	0x010a
        /*01ce*/ 	.byte	0x3f
	.zero		1


	//   ....[21]....
        /*01d0*/ 	.word	0x00009d30
        /*01d4*/ 	.word	0x00000005
        /*01d8*/ 	.word	0x00000000
        /*01dc*/ 	.short	0x010a
        /*01de*/ 	.byte	0x3f
	.zero		1


	//   ....[22]....
        /*01e0*/ 	.word	0x00009d90
        /*01e4*/ 	.word	0x00000003
        /*01e8*/ 	.word	0x00000000
        /*01ec*/ 	.short	0x010a
        /*01ee*/ 	.byte	0x3f
	.zero		1


	//   ....[23]....
        /*01f0*/ 	.word	0x00009de0
        /*01f4*/ 	.word	0x00000005
        /*01f8*/ 	.word	0x00000000
        /*01fc*/ 	.short	0x010a
        /*01fe*/ 	.byte	0x3f
	.zero		1


	//   ....[24]....
        /*0200*/ 	.word	0x00009eb0
        /*0204*/ 	.word	0x0000000c
        /*0208*/ 	.word	0x00000020
        /*020c*/ 	.short	0x010a
        /*020e*/ 	.byte	0x3f
	.zero		1


	//   ....[25]....
        /*0210*/ 	.word	0x00009f80
        /*0214*/ 	.word	0x00000007
        /*0218*/ 	.word	0x00000000
        /*021c*/ 	.short	0x010a
        /*021e*/ 	.byte	0x3f
	.zero		1


	//   ....[26]....
        /*0220*/ 	.word	0x00009fd0
        /*0224*/ 	.word	0x00000006
        /*0228*/ 	.word	0x00000000
        /*022c*/ 	.short	0x010a
        /*022e*/ 	.byte	0x3f
	.zero		1


	//   ....[27]....
        /*0230*/ 	.word	0x0000a020
        /*0234*/ 	.word	0x00000007
        /*0238*/ 	.word	0x00000000
        /*023c*/ 	.short	0x010a
        /*023e*/ 	.byte	0x3f
	.zero		1


	//----- nvinfo : EIATTR_NUM_MBARRIERS
	.align		4
.L_35:
        /*0240*/ 	.byte	0x03, 0x38
        /*0242*/ 	.short	0x000a


	//----- nvinfo : EIATTR_EXIT_INSTR_OFFSETS
	.align		4
        /*0244*/ 	.byte	0x04, 0x1c
        /*0246*/ 	.short	(.L_37 - .L_36)


	//   ....[0]....
.L_36:
        /*0248*/ 	.word	0x000005e0


	//   ....[1]....
        /*024c*/ 	.word	0x00000eb0


	//   ....[2]....
        /*0250*/ 	.word	0x00008740


	//   ....[3]....
        /*0254*/ 	.word	0x00008d70


	//   ....[4]....
        /*0258*/ 	.word	0x00009d80


	//----- nvinfo : EIATTR_MAX_THREADS
	.align		4
.L_37:
        /*025c*/ 	.byte	0x04, 0x05
        /*025e*/ 	.short	(.L_39 - .L_38)
.L_38:
        /*0260*/ 	.word	0x00000180
        /*0264*/ 	.word	0x00000001
        /*0268*/ 	.word	0x00000001


	//----- nvinfo : EIATTR_CRS_STACK_SIZE
	.align		4
.L_39:
        /*026c*/ 	.byte	0x04, 0x1e
        /*026e*/ 	.short	(.L_41 - .L_40)
.L_40:
        /*0270*/ 	.word	0x00000000


	//----- nvinfo : EIATTR_CBANK_PARAM_SIZE
	.align		4
.L_41:
        /*0274*/ 	.byte	0x03, 0x19
        /*0276*/ 	.short	0x0470


	//----- nvinfo : EIATTR_PARAM_CBANK
	.align		4
        /*0278*/ 	.byte	0x04, 0x0a
        /*027a*/ 	.short	(.L_43 - .L_42)
	.align		4
.L_42:
        /*027c*/ 	.word	index@(.nv.constant0._ZN7cutlass13device_kernelINS_4gemm6kernel13GemmUniversalIN4cute5tupleIJiiiiEEENS1_10collective13CollectiveMmaINS1_34MainloopSm90TmaGmmaWarpSpecializedILi4ENS5_IJNS4_1CILi1EEESB_SB_EEENS1_35KernelTmaWarpSpecializedCooperativeEEENS5_IJNSA_ILi256EEENSA_ILi128EEENSA_ILi64EEEEEEaNS5_IJlSB_lEEEaSJ_NS4_8TiledMMAINS4_8MMA_AtomIJNS4_4SM904GMMA27MMA_64x128x32_S32S8S8_SS_TNEEEENS4_6LayoutINS5_IJNSA_ILi2EEESB_SB_EEENS5_IJSB_NSA_ILi0EEEST_EEEEENS5_IJNS4_10UnderscoreESW_SW_EEEEENS4_13SM90_TMA_LOADENS4_14ComposedLayoutINS4_7SwizzleILi2ELi4ELi3EEENS4_18smem_ptr_flag_bitsILi8EEENSQ_INS5_IJNSA_ILi8EEESH_EEENS5_IJSH_SB_EEEEEEEvNS4_8identityESZ_S19_vS1A_EENS_8epilogue10collective6detail29Sm90TmaWarpSpecializedAdapterINS1D_15DefaultEpilogueIaSJ_SJ_NS1C_6thread17LinearCombinationIaLi1EiiLNS1H_9ScaleType4KindE0ELNS_15FloatRoundStyleE2EaEENS1_15EpilogueDefaultEEEEEvvEEEEvNT_6ParamsE)
        /*0280*/ 	.short	0x0210
        /*0282*/ 	.short	0x0470


	//----- nvinfo : EIATTR_SW_WAR
	.align		4
.L_43:
        /*0284*/ 	.byte	0x04, 0x36
        /*0286*/ 	.short	(.L_45 - .L_44)
.L_44:
        /*0288*/ 	.word	0x00000008
.L_45:


//--------------------- .nv.callgraph             --------------------------
	.section	.nv.callgraph,"",@"SHT_CUDA_CALLGRAPH"
	.align	4
	.sectionentsize	8
	.align		4
        /*0000*/ 	.word	0x00000000
	.align		4
        /*0004*/ 	.word	0xffffffff
	.align		4
        /*0008*/ 	.word	index@(_ZN7cutlass13device_kernelINS_4gemm6kernel13GemmUniversalIN4cute5tupleIJiiiiEEENS1_10collective13CollectiveMmaINS1_34MainloopSm90TmaGmmaWarpSpecializedILi4ENS5_IJNS4_1CILi1EEESB_SB_EEENS1_35KernelTmaWarpSpecializedCooperativeEEENS5_IJNSA_ILi256EEENSA_ILi128EEENSA_ILi64EEEEEEaNS5_IJlSB_lEEEaSJ_NS4_8TiledMMAINS4_8MMA_AtomIJNS4_4SM904GMMA27MMA_64x128x32_S32S8S8_SS_TNEEEENS4_6LayoutINS5_IJNSA_ILi2EEESB_SB_EEENS5_IJSB_NSA_ILi0EEEST_EEEEENS5_IJNS4_10UnderscoreESW_SW_EEEEENS4_13SM90_TMA_LOADENS4_14ComposedLayoutINS4_7SwizzleILi2ELi4ELi3EEENS4_18smem_ptr_flag_bitsILi8EEENSQ_INS5_IJNSA_ILi8EEESH_EEENS5_IJSH_SB_EEEEEEEvNS4_8identityESZ_S19_vS1A_EENS_8epilogue10collective6detail29Sm90TmaWarpSpecializedAdapterINS1D_15DefaultEpilogueIaSJ_SJ_NS1C_6thread17LinearCombinationIaLi1EiiLNS1H_9ScaleType4KindE0ELNS_15FloatRoundStyleE2EaEENS1_15EpilogueDefaultEEEEEvvEEEEvNT_6ParamsE)
	.align		4
        /*000c*/ 	.word	index@(__assertfail)
	.align		4
        /*0010*/ 	.word	0x00000000
	.align		4
        /*0014*/ 	.word	0xfffffffe
	.align		4
        /*0018*/ 	.word	0x00000000
	.align		4
        /*001c*/ 	.word	0xfffffffd
	.align		4
        /*0020*/ 	.word	0x00000000
	.align		4
        /*0024*/ 	.word	0xfffffffc


//--------------------- .nv.constant4             --------------------------
	.section	.nv.constant4,"a",@progbits
	.align	8
	.align		8
.nv.constant4:
        /*0000*/ 	.dword	__assertfail
	.align		8
        /*0008*/ 	.dword	__unnamed_1
	.align		8
        /*0010*/ 	.dword	_ZN39_INTERNAL_9c148f5a_4_k_cu_77eb0f47_64784cuda3std3__45__cpo5beginE
	.align		8
        /*0018*/ 	.dword	_ZN39_INTERNAL_9c148f5a_4_k_cu_77eb0f47_64784cuda3std3__45__cpo3endE
	.align		8
        /*0020*/ 	.dword	_ZN39_INTERNAL_9c148f5a_4_k_cu_77eb0f47_64784cuda3std3__45__cpo6cbeginE
	.align		8
        /*0028*/ 	.dword	_ZN39_INTERNAL_9c148f5a_4_k_cu_77eb0f47_64784cuda3std3__45__cpo4cendE
	.align		8
        /*0030*/ 	.dword	_ZN39_INTERNAL_9c148f5a_4_k_cu_77eb0f47_64784cuda3std3__441_GLOBAL__N__9c148f5a_4_k_cu_77eb0f47_64786ignoreE
	.align		8
        /*0038*/ 	.dword	_ZN39_INTERNAL_9c148f5a_4_k_cu_77eb0f47_64784cuda3std3__419piecewise_constructE
	.align		8
        /*0040*/ 	.dword	_ZN39_INTERNAL_9c148f5a_4_k_cu_77eb0f47_64784cuda3std3__48in_placeE
	.align		8
        /*0048*/ 	.dword	_ZN39_INTERNAL_9c148f5a_4_k_cu_77eb0f47_64784cuda3std6ranges3__45__cpo4swapE
	.align		8
        /*0050*/ 	.dword	_ZN39_INTERNAL_9c148f5a_4_k_cu_77eb0f47_64784cuda3std6ranges3__45__cpo9iter_moveE
	.align		8
        /*0058*/ 	.dword	_ZN39_INTERNAL_9c148f5a_4_k_cu_77eb0f47_64784cute7productE
	.align		8
        /*0060*/ 	.dword	_ZN39_INTERNAL_9c148f5a_4_k_cu_77eb0f47_64784cute1_E
	.align		8
        /*0068*/ 	.dword	$str$22
	.align		8
        /*0070*/ 	.dword	$str$23


//--------------------- .text._ZN7cutlass13device_kernelINS_4gemm6kernel13GemmUniversalIN4cute5tupleIJiiiiEEENS1_10collective13CollectiveMmaINS1_34MainloopSm90TmaGmmaWarpSpecializedILi4ENS5_IJNS4_1CILi1EEESB_SB_EEENS1_35KernelTmaWarpSpecializedCooperativeEEENS5_IJNSA_ILi256EEENSA_ILi128EEENSA_ILi64EEEEEEaNS5_IJlSB_lEEEaSJ_NS4_8TiledMMAINS4_8MMA_AtomIJNS4_4SM904GMMA27MMA_64x128x32_S32S8S8_SS_TNEEEENS4_6LayoutINS5_IJNSA_ILi2EEESB_SB_EEENS5_IJSB_NSA_ILi0EEEST_EEEEENS5_IJNS4_10UnderscoreESW_SW_EEEEENS4_13SM90_TMA_LOADENS4_14ComposedLayoutINS4_7SwizzleILi2ELi4ELi3EEENS4_18smem_ptr_flag_bitsILi8EEENSQ_INS5_IJNSA_ILi8EEESH_EEENS5_IJSH_SB_EEEEEEEvNS4_8identityESZ_S19_vS1A_EENS_8epilogue10collective6detail29Sm90TmaWarpSpecializedAdapterINS1D_15DefaultEpilogueIaSJ_SJ_NS1C_6thread17LinearCombinationIaLi1EiiLNS1H_9ScaleType4KindE0ELNS_15FloatRoundStyleE2EaEENS1_15EpilogueDefaultEEEEEvvEEEEvNT_6ParamsE --------------------------
	.section	.text._ZN7cutlass13device_kernelINS_4gemm6kernel13GemmUniversalIN4cute5tupleIJiiiiEEENS1_10collective13CollectiveMmaINS1_34MainloopSm90TmaGmmaWarpSpecializedILi4ENS5_IJNS4_1CILi1EEESB_SB_EEENS1_35KernelTmaWarpSpecializedCooperativeEEENS5_IJNSA_ILi256EEENSA_ILi128EEENSA_ILi64EEEEEEaNS5_IJlSB_lEEEaSJ_NS4_8TiledMMAINS4_8MMA_AtomIJNS4_4SM904GMMA27MMA_64x128x32_S32S8S8_SS_TNEEEENS4_6LayoutINS5_IJNSA_ILi2EEESB_SB_EEENS5_IJSB_NSA_ILi0EEEST_EEEEENS5_IJNS4_10UnderscoreESW_SW_EEEEENS4_13SM90_TMA_LOADENS4_14ComposedLayoutINS4_7SwizzleILi2ELi4ELi3EEENS4_18smem_ptr_flag_bitsILi8EEENSQ_INS5_IJNSA_ILi8EEESH_EEENS5_IJSH_SB_EEEEEEEvNS4_8identityESZ_S19_vS1A_EENS_8epilogue10collective6detail29Sm90TmaWarpSpecializedAdapterINS1D_15DefaultEpilogueIaSJ_SJ_NS1C_6thread17LinearCombinationIaLi1EiiLNS1H_9ScaleType4KindE0ELNS_15FloatRoundStyleE2EaEENS1_15EpilogueDefaultEEEEEvvEEEEvNT_6ParamsE,"ax",@progbits
	.align	128
.text._ZN7cutlass13device_kernelINS_4gemm6kernel13GemmUniversalIN4cute5tupleIJiiiiEEENS1_10collective13CollectiveMmaINS1_34MainloopSm90TmaGmmaWarpSpecializedILi4ENS5_IJNS4_1CILi1EEESB_SB_EEENS1_35KernelTmaWarpSpecializedCooperativeEEENS5_IJNSA_ILi256EEENSA_ILi128EEENSA_ILi64EEEEEEaNS5_IJlSB_lEEEaSJ_NS4_8TiledMMAINS4_8MMA_AtomIJNS4_4SM904GMMA27MMA_64x128x32_S32S8S8_SS_TNEEEENS4_6LayoutINS5_IJNSA_ILi2EEESB_SB_EEENS5_IJSB_NSA_ILi0EEEST_EEEEENS5_IJNS4_10UnderscoreESW_SW_EEEEENS4_13SM90_TMA_LOADENS4_14ComposedLayoutINS4_7SwizzleILi2ELi4ELi3EEENS4_18smem_ptr_flag_bitsILi8EEENSQ_INS5_IJNSA_ILi8EEESH_EEENS5_IJSH_SB_EEEEEEEvNS4_8identityESZ_S19_vS1A_EENS_8epilogue10collective6detail29Sm90TmaWarpSpecializedAdapterINS1D_15DefaultEpilogueIaSJ_SJ_NS1C_6thread17LinearCombinationIaLi1EiiLNS1H_9ScaleType4KindE0ELNS_15FloatRoundStyleE2EaEENS1_15EpilogueDefaultEEEEEvvEEEEvNT_6ParamsE:
        .type           _ZN7cutlass13device_kernelINS_4gemm6kernel13GemmUniversalIN4cute5tupleIJiiiiEEENS1_10collective13CollectiveMmaINS1_34MainloopSm90TmaGmmaWarpSpecializedILi4ENS5_IJNS4_1CILi1EEESB_SB_EEENS1_35KernelTmaWarpSpecializedCooperativeEEENS5_IJNSA_ILi256EEENSA_ILi128EEENSA_ILi64EEEEEEaNS5_IJlSB_lEEEaSJ_NS4_8TiledMMAINS4_8MMA_AtomIJNS4_4SM904GMMA27MMA_64x128x32_S32S8S8_SS_TNEEEENS4_6LayoutINS5_IJNSA_ILi2EEESB_SB_EEENS5_IJSB_NSA_ILi0EEEST_EEEEENS5_IJNS4_10UnderscoreESW_SW_EEEEENS4_13SM90_TMA_LOADENS4_14ComposedLayoutINS4_7SwizzleILi2ELi4ELi3EEENS4_18smem_ptr_flag_bitsILi8EEENSQ_INS5_IJNSA_ILi8EEESH_EEENS5_IJSH_SB_EEEEEEEvNS4_8identityESZ_S19_vS1A_EENS_8epilogue10collective6detail29Sm90TmaWarpSpecializedAdapterINS1D_15DefaultEpilogueIaSJ_SJ_NS1C_6thread17LinearCombinationIaLi1EiiLNS1H_9ScaleType4KindE0ELNS_15FloatRoundStyleE2EaEENS1_15EpilogueDefaultEEEEEvvEEEEvNT_6ParamsE,@function
        .size           _ZN7cutlass13device_kernelINS_4gemm6kernel13GemmUniversalIN4cute5tupleIJiiiiEEENS1_10collective13CollectiveMmaINS1_34MainloopSm90TmaGmmaWarpSpecializedILi4ENS5_IJNS4_1CILi1EEESB_SB_EEENS1_35KernelTmaWarpSpecializedCooperativeEEENS5_IJNSA_ILi256EEENSA_ILi128EEENSA_ILi64EEEEEEaNS5_IJlSB_lEEEaSJ_NS4_8TiledMMAINS4_8MMA_AtomIJNS4_4SM904GMMA27MMA_64x128x32_S32S8S8_SS_TNEEEENS4_6LayoutINS5_IJNSA_ILi2EEESB_SB_EEENS5_IJSB_NSA_ILi0EEEST_EEEEENS5_IJNS4_10UnderscoreESW_SW_EEEEENS4_13SM90_TMA_LOADENS4_14ComposedLayoutINS4_7SwizzleILi2ELi4ELi3EEENS4_18smem_ptr_flag_bitsILi8EEENSQ_INS5_IJNSA_ILi8EEESH_EEENS5_IJSH_SB_EEEEEEEvNS4_8identityESZ_S19_vS1A_EENS_8epilogue10collective6detail29Sm90TmaWarpSpecializedAdapterINS1D_15DefaultEpilogueIaSJ_SJ_NS1C_6thread17LinearCombinationIaLi1EiiLNS1H_9ScaleType4KindE0ELNS_15FloatRoundStyleE2EaEENS1_15EpilogueDefaultEEEEEvvEEEEvNT_6ParamsE,(.L_x_326 - _ZN7cutlass13device_kernelINS_4gemm6kernel13GemmUniversalIN4cute5tupleIJiiiiEEENS1_10collective13CollectiveMmaINS1_34MainloopSm90TmaGmmaWarpSpecializedILi4ENS5_IJNS4_1CILi1EEESB_SB_EEENS1_35KernelTmaWarpSpecializedCooperativeEEENS5_IJNSA_ILi256EEENSA_ILi128EEENSA_ILi64EEEEEEaNS5_IJlSB_lEEEaSJ_NS4_8TiledMMAINS4_8MMA_AtomIJNS4_4SM904GMMA27MMA_64x128x32_S32S8S8_SS_TNEEEENS4_6LayoutINS5_IJNSA_ILi2EEESB_SB_EEENS5_IJSB_NSA_ILi0EEEST_EEEEENS5_IJNS4_10UnderscoreESW_SW_EEEEENS4_13SM90_TMA_LOADENS4_14ComposedLayoutINS4_7SwizzleILi2ELi4ELi3EEENS4_18smem_ptr_flag_bitsILi8EEENSQ_INS5_IJNSA_ILi8EEESH_EEENS5_IJSH_SB_EEEEEEEvNS4_8identityESZ_S19_vS1A_EENS_8epilogue10collective6detail29Sm90TmaWarpSpecializedAdapterINS1D_15DefaultEpilogueIaSJ_SJ_NS1C_6thread17LinearCombinationIaLi1EiiLNS1H_9ScaleType4KindE0ELNS_15FloatRoundStyleE2EaEENS1_15EpilogueDefaultEEEEEvvEEEEvNT_6ParamsE)
        .other          _ZN7cutlass13device_kernelINS_4gemm6kernel13GemmUniversalIN4cute5tupleIJiiiiEEENS1_10collective13CollectiveMmaINS1_34MainloopSm90TmaGmmaWarpSpecializedILi4ENS5_IJNS4_1CILi1EEESB_SB_EEENS1_35KernelTmaWarpSpecializedCooperativeEEENS5_IJNSA_ILi256EEENSA_ILi128EEENSA_ILi64EEEEEEaNS5_IJlSB_lEEEaSJ_NS4_8TiledMMAINS4_8MMA_AtomIJNS4_4SM904GMMA27MMA_64x128x32_S32S8S8_SS_TNEEEENS4_6LayoutINS5_IJNSA_ILi2EEESB_SB_EEENS5_IJSB_NSA_ILi0EEEST_EEEEENS5_IJNS4_10UnderscoreESW_SW_EEEEENS4_13SM90_TMA_LOADENS4_14ComposedLayoutINS4_7SwizzleILi2ELi4ELi3EEENS4_18smem_ptr_flag_bitsILi8EEENSQ_INS5_IJNSA_ILi8EEESH_EEENS5_IJSH_SB_EEEEEEEvNS4_8identityESZ_S19_vS1A_EENS_8epilogue10collective6detail29Sm90TmaWarpSpecializedAdapterINS1D_15DefaultEpilogueIaSJ_SJ_NS1C_6thread17LinearCombinationIaLi1EiiLNS1H_9ScaleType4KindE0ELNS_15FloatRoundStyleE2EaEENS1_15EpilogueDefaultEEEEEvvEEEEvNT_6ParamsE,@"STO_CUDA_ENTRY STV_DEFAULT"
_ZN7cutlass13device_kernelINS_4gemm6kernel13GemmUniversalIN4cute5tupleIJiiiiEEENS1_10collective13CollectiveMmaINS1_34MainloopSm90TmaGmmaWarpSpecializedILi4ENS5_IJNS4_1CILi1EEESB_SB_EEENS1_35KernelTmaWarpSpecializedCooperativeEEENS5_IJNSA_ILi256EEENSA_ILi128EEENSA_ILi64EEEEEEaNS5_IJlSB_lEEEaSJ_NS4_8TiledMMAINS4_8MMA_AtomIJNS4_4SM904GMMA27MMA_64x128x32_S32S8S8_SS_TNEEEENS4_6LayoutINS5_IJNSA_ILi2EEESB_SB_EEENS5_IJSB_NSA_ILi0EEEST_EEEEENS5_IJNS4_10UnderscoreESW_SW_EEEEENS4_13SM90_TMA_LOADENS4_14ComposedLayoutINS4_7SwizzleILi2ELi4ELi3EEENS4_18smem_ptr_flag_bitsILi8EEENSQ_INS5_IJNSA_ILi8EEESH_EEENS5_IJSH_SB_EEEEEEEvNS4_8identityESZ_S19_vS1A_EENS_8epilogue10collective6detail29Sm90TmaWarpSpecializedAdapterINS1D_15DefaultEpilogueIaSJ_SJ_NS1C_6thread17LinearCombinationIaLi1EiiLNS1H_9ScaleType4KindE0ELNS_15FloatRoundStyleE2EaEENS1_15EpilogueDefaultEEEEEvvEEEEvNT_6ParamsE:
[----:B------:R-:W0:Y:S01]  /*0000*/  LDC R1, c[0x0][0x28] ;  /* 0x00000a00ff017b82 */ /* 0x000e220000000800 */
[----:B------:R-:W1:Y:S01]  /*0010*/  S2R R18, SR_TID.X ;  /* 0x0000000000127919 */ /* 0x000e620000002100 */
[----:B------:R-:W-:Y:S01]  /*0020*/  ELECT P0, URZ, PT ;  /* 0x00000000003f782f */ /* 0x000fe20003800000 */
[----:B------:R-:W-:Y:S01]  /*0030*/  BSSY B0, `(.L_x_0) ;  /* 0x000000f000007945 */ /* 0x000fe20003800000 */
[--C-:B-1----:R-:W-:Y:S02]  /*0040*/  SHF.R.U32.HI R0, RZ, 0x5, R18.reuse ;  /* 0x00000005ff007819 */ /* 0x102fe40000011612 */
[----:B------:R-:W-:-:S03]  /*0050*/  SHF.R.U32.HI R2, RZ, 0x7, R18 ;  /* 0x00000007ff027819 */ /* 0x000fc60000011612 */
[----:B------:R-:W1:Y:S04]  /*0060*/  SHFL.IDX PT, R5, R0, RZ, 0x1f ;  /* 0x00001fff00057589 */ /* 0x000e6800000e0000 */
[----:B------:R2:W3:Y:S01]  /*0070*/  SHFL.IDX PT, R8, R2, RZ, 0x1f ;  /* 0x00001fff02087589 */ /* 0x0004e200000e0000 */
[----:B-1----:R-:W-:-:S13]  /*0080*/  ISETP.NE.OR P0, PT, R5, RZ, !P0 ;  /* 0x000000ff0500720c */ /* 0x002fda0004705670 */
[----:B0-23--:R-:W-:Y:S05]  /*0090*/  @P0 BRA `(.L_x_1) ;  /* 0x0000000000200947 */ /* 0x00dfea0003800000 */
[----:B------:R-:W-:Y:S02]  /*00a0*/  ULDC.64 UR4, c[0x0][0x198] ;  /* 0x0000660000047ab9 */ /* 0x000fe40000000a00 */
[----:B------:R-:W-:Y:S02]  /*00b0*/  UIADD3 UR6, UP0, UR4, 0xf0, URZ ;  /* 0x000000f004067890 */ /* 0x000fe4000ff1e03f */
[----:B------:R-:W-:Y:S02]  /*00c0*/  UIADD3 UR4, UP1, UR4, 0x1f0, URZ ;  /* 0x000001f004047890 */ /* 0x000fe4000ff3e03f */
[----:B------:R-:W-:Y:S02]  /*00d0*/  UIADD3.X UR7, URZ, UR5, URZ, UP0, !UPT ;  /* 0x000000053f077290 */ /* 0x000fe400087fe43f */
[----:B------:R-:W-:-:S07]  /*00e0*/  UIADD3.X UR5, URZ, UR5, URZ, UP1, !UPT ;  /* 0x000000053f057290 */ /* 0x000fce0008ffe43f */
[----:B------:R0:W-:Y:S02]  /*00f0*/  UTMACCTL.PF [UR6] ;  /* 0x00000000060079b9 */ /* 0x0001e40008040000 */
[----:B------:R0:W-:Y:S02]  /*0100*/  UTMACCTL.PF [UR4] ;  /* 0x00000000040079b9 */ /* 0x0001e40008040000 */
[----:B0-----:R-:W-:Y:S01]  /*0110*/  NOP ;  /* 0x0000000000007918 */ /* 0x001fe20000000000 */
.L_x_1:
[----:B------:R-:W-:Y:S05]  /*0120*/  BSYNC B0 ;  /* 0x0000000000007941 */ /* 0x000fea0003800000 */
.L_x_0:
[----:B------:R-:W0:Y:S02]  /*0130*/  SHFL.IDX PT, R2, R0, RZ, 0x1f ;  /* 0x00001fff00027589 */ /* 0x000e2400000e0000 */
[----:B0-----:R-:W-:-:S13]  /*0140*/  ISETP.NE.AND P0, PT, R2, RZ, PT ;  /* 0x000000ff0200720c */ /* 0x001fda0003f05270 */
[----:B------:R-:W-:Y:S05]  /*0150*/  @P0 BRA `(.L_x_2) ;  /* 0x0000000000580947 */ /* 0x000fea0003800000 */
[----:B------:R-:W0:Y:S01]  /*0160*/  S2UR UR8, SR_CgaCtaId ;  /* 0x00000000000879c3 */ /* 0x000e220000008800 */
[----:B------:R-:W-:Y:S01]  /*0170*/  UMOV UR4, 0x400 ;  /* 0x0000040000047882 */ /* 0x000fe20000000000 */
[----:B------:R-:W-:Y:S01]  /*0180*/  UMOV UR5, 0x1 ;  /* 0x0000000100057882 */ /* 0x000fe20000000000 */
[----:B------:R-:W-:Y:S01]  /*0190*/  UMOV UR6, 0x100 ;  /* 0x0000010000067882 */ /* 0x000fe20000000000 */
[----:B------:R-:W-:Y:S01]  /*01a0*/  ELECT P0, URZ, PT ;  /* 0x00000000003f782f */ /* 0x000fe20003800000 */
[----:B------:R-:W-:-:S04]  /*01b0*/  UIADD3 UR6, -UR6, 0x100000, URZ ;  /* 0x0010000006067890 */ /* 0x000fc8000fffe13f */
[----:B------:R-:W-:Y:S02]  /*01c0*/  USHF.L.U32 UR7, UR6, 0xb, URZ ;  /* 0x0000000b06077899 */ /* 0x000fe4000800063f */
[----:B------:R-:W-:Y:S02]  /*01d0*/  USHF.L.U32 UR6, UR6, 0x1, URZ ;  /* 0x0000000106067899 */ /* 0x000fe4000800063f */
[----:B0-----:R-:W-:Y:S02]  /*01e0*/  ULEA UR8, UR8, UR4, 0x18 ;  /* 0x0000000408087291 */ /* 0x001fe4000f8ec03f */
[----:B------:R-:W-:-:S04]  /*01f0*/  UIADD3 UR4, -UR5, 0x100000, URZ ;  /* 0x0010000005047890 */ /* 0x000fc8000fffe13f */
[----:B------:R-:W-:Y:S02]  /*0200*/  USHF.L.U32 UR5, UR4, 0xb, URZ ;  /* 0x0000000b04057899 */ /* 0x000fe4000800063f */
[----:B------:R-:W-:Y:S01]  /*0210*/  USHF.L.U32 UR4, UR4, 0x1, URZ ;  /* 0x0000000104047899 */ /* 0x000fe2000800063f */
[----:B------:R-:W0:Y:S11]  /*0220*/  FENCE.VIEW.ASYNC.S ;  /* 0x00000000000073c6 */ /* 0x000e360000000000 */
[----:B0-----:R0:W1:Y:S01]  /*0230*/  SYNCS.EXCH.64 URZ, [UR8], UR4 ;  /* 0x00000004083f75b2 */ /* 0x0010620008000100 */
[----:B------:R0:W2:Y:S01]  /*0240*/  SYNCS.EXCH.64 URZ, [UR8+0x20], UR6 ;  /* 0x00002006083f75b2 */ /* 0x0000a20008000100 */
[----:B------:R0:W3:Y:S01]  /*0250*/  SYNCS.EXCH.64 URZ, [UR8+0x8], UR4 ;  /* 0x00000804083f75b2 */ /* 0x0000e20008000100 */
[----:B------:R0:W4:Y:S01]  /*0260*/  SYNCS.EXCH.64 URZ, [UR8+0x28], UR6 ;  /* 0x00002806083f75b2 */ /* 0x0001220008000100 */
[----:B------:R0:W0:Y:S01]  /*0270*/  SYNCS.EXCH.64 URZ, [UR8+0x10], UR4 ;  /* 0x00001004083f75b2 */ /* 0x0000220008000100 */
[----:B------:R0:W0:Y:S01]  /*0280*/  SYNCS.EXCH.64 URZ, [UR8+0x30], UR6 ;  /* 0x00003006083f75b2 */ /* 0x0000220008000100 */
[----:B------:R0:W0:Y:S01]  /*0290*/  SYNCS.EXCH.64 URZ, [UR8+0x18], UR4 ;  /* 0x00001804083f75b2 */ /* 0x0000220008000100 */
[----:B------:R0:W0:Y:S01]  /*02a0*/  SYNCS.EXCH.64 URZ, [UR8+0x38], UR6 ;  /* 0x00003806083f75b2 */ /* 0x0000220008000100 */
[----:B------:R-:W-:Y:S01]  /*02b0*/  NOP ;  /* 0x0000000000007918 */ /* 0x000fe20000000000 */
.L_x_2:
[----:B------:R-:W5:Y:S01]  /*02c0*/  SHFL.IDX PT, R0, R0, RZ, 0x1f ;  /* 0x00001fff00007589 */ /* 0x000f6200000e0000 */
[----:B------:R-:W-:Y:S01]  /*02d0*/  ELECT P0, URZ, PT ;  /* 0x00000000003f782f */ /* 0x000fe20003800000 */
[----:B------:R-:W1:Y:S01]  /*02e0*/  LDC R2, c[0x0][0x65c] ;  /* 0x00019700ff027b82 */ /* 0x000e620000000800 */
[----:B------:R-:W-:Y:S01]  /*02f0*/  SHF.R.S32.HI R6, RZ, 0x1f, R5 ;  /* 0x0000001fff067819 */ /* 0x000fe20000011405 */
[----:B------:R-:W2:Y:S01]  /*0300*/  S2R R3, SR_CTAID.Y ;  /* 0x0000000000037919 */ /* 0x000ea20000002600 */
[----:B0-----:R-:W-:Y:S01]  /*0310*/  UMOV UR4, 0x20 ;  /* 0x0000002000047882 */ /* 0x001fe20000000000 */
[----:B------:R-:W-:Y:S01]  /*0320*/  ISETP.NE.AND P2, PT, R8, RZ, PT ;  /* 0x000000ff0800720c */ /* 0x000fe20003f45270 */
[----:B------:R-:W-:Y:S01]  /*0330*/  NOP ;  /* 0x0000000000007918 */ /* 0x000fe20000000000 */
[----:B------:R-:W0:Y:S01]  /*0340*/  S2R R4, SR_CTAID.X ;  /* 0x0000000000047919 */ /* 0x000e220000002500 */
[----:B------:R-:W-:Y:S01]  /*0350*/  LEA.HI R6, R6, R5, RZ, 0x2 ;  /* 0x0000000506067211 */ /* 0x000fe200078f10ff */
[----:B------:R-:W-:Y:S01]  /*0360*/  NOP ;  /* 0x0000000000007918 */ /* 0x000fe20000000000 */
[----:B-----5:R-:W-:-:S02]  /*0370*/  ISETP.NE.OR P0, PT, R0, RZ, !P0 ;  /* 0x000000ff0000720c */ /* 0x020fc40004705670 */
[----:B-1----:R-:W-:-:S04]  /*0380*/  ISETP.NE.AND P3, PT, R2, 0x1, PT ;  /* 0x000000010200780c */ /* 0x002fc80003f65270 */
[----:B------:R-:W-:Y:S02]  /*0390*/  P2R R0, PR, RZ, 0x8 ;  /* 0x00000008ff007803 */ /* 0x000fe40000000000 */
[----:B------:R-:W-:-:S05]  /*03a0*/  LOP3.LUT R0, R6, 0xfffffffc, RZ, 0xc0, !PT ;  /* 0xfffffffc06007812 */ /* 0x000fca00078ec0ff */
[----:B------:R-:W-:Y:S01]  /*03b0*/  VOTEU.ALL UP0, P0 ;  /* 0x00000000003f7886 */ /* 0x000fe20000000000 */
[----:B------:R-:W-:Y:S01]  /*03c0*/  IMAD.IADD R0, R5, 0x1, -R0 ;  /* 0x0000000105007824 */ /* 0x000fe200078e0a00 */
[----:B------:R-:W0:Y:S01]  /*03d0*/  @P3 LDC R17, c[0x0][0x10] ;  /* 0x00000400ff113b82 */ /* 0x000e220000000800 */
[----:B------:R-:W-:Y:S01]  /*03e0*/  VOTEU.ALL UP1, P0 ;  /* 0x00000000003f7886 */ /* 0x000fe20000020000 */
[----:B--2---:R-:W-:Y:S01]  /*03f0*/  @P3 IMAD.MOV.U32 R6, RZ, RZ, R3 ;  /* 0x000000ffff063224 */ /* 0x004fe200078e0003 */
[----:B------:R-:W-:Y:S01]  /*0400*/  @!UP0 UMOV UR6, 0x400 ;  /* 0x0000040000068882 */ /* 0x000fe20000000000 */
[----:B------:R-:W-:-:S04]  /*0410*/  @!UP0 UIADD3 UR4, -UR4, 0x100000, URZ ;  /* 0x0010000004048890 */ /* 0x000fc8000fffe13f */
[----:B------:R-:W-:Y:S02]  /*0420*/  @!UP0 USHF.L.U32 UR5, UR4, 0xb, URZ ;  /* 0x0000000b04058899 */ /* 0x000fe4000800063f */
[----:B------:R-:W-:Y:S01]  /*0430*/  @!UP0 USHF.L.U32 UR4, UR4, 0x1, URZ ;  /* 0x0000000104048899 */ /* 0x000fe2000800063f */
[----:B------:R-:W-:Y:S02]  /*0440*/  @P3 IMAD.MOV.U32 R7, RZ, RZ, RZ ;  /* 0x000000ffff073224 */ /* 0x000fe400078e00ff */
[----:B------:R-:W-:Y:S01]  /*0450*/  IMAD.MOV.U32 R5, RZ, RZ, RZ ;  /* 0x000000ffff057224 */ /* 0x000fe200078e00ff */
[----:B------:R-:W1:Y:S01]  /*0460*/  @!UP0 S2UR UR7, SR_CgaCtaId ;  /* 0x00000000000789c3 */ /* 0x000e620000008800 */
[----:B------:R-:W-:-:S07]  /*0470*/  @P3 IMAD.MOV.U32 R11, RZ, RZ, RZ ;  /* 0x000000ffff0b3224 */ /* 0x000fce00078e00ff */
[----:B------:R-:W2:Y:S01]  /*0480*/  @!P3 LDC R9, c[0x0][0xc] ;  /* 0x00000300ff09bb82 */ /* 0x000ea20000000800 */
[----:B0-----:R-:W-:-:S04]  /*0490*/  @P3 IMAD.WIDE.U32 R16, R4, R17, R6 ;  /* 0x0000001104103225 */ /* 0x001fc800078e0006 */
[----:B------:R-:W-:Y:S01]  /*04a0*/  @P3 IMAD.IADD R17, R17, 0x1, R11 ;  /* 0x0000000111113824 */ /* 0x000fe200078e020b */
[----:B-1----:R-:W-:Y:S01]  /*04b0*/  @!UP0 ULEA UR6, UR7, UR6, 0x18 ;  /* 0x0000000607068291 */ /* 0x002fe2000f8ec03f */
[----:B------:R-:W-:Y:S01]  /*04c0*/  VOTEU.ALL UP0, P0 ;  /* 0x00000000003f7886 */ /* 0x000fe20000000000 */
[----:B------:R-:W-:-:S04]  /*04d0*/  ISETP.NE.AND P0, PT, R0, 0x3, PT ;  /* 0x000000030000780c */ /* 0x000fc80003f05270 */
[----:B------:R-:W-:Y:S01]  /*04e0*/  ISETP.EQ.OR P0, PT, R0, RZ, !P0 ;  /* 0x000000ff0000720c */ /* 0x000fe20004702670 */
[----:B--2---:R-:W-:-:S03]  /*04f0*/  @!P3 IMAD.WIDE.U32 R6, R9, R3, R4 ;  /* 0x000000030906b225 */ /* 0x004fc600078e0004 */
[C---:B------:R-:W-:Y:S01]  /*0500*/  ISETP.EQ.AND P0, PT, R8.reuse, RZ, P0 ;  /* 0x000000ff0800720c */ /* 0x040fe20000702270 */
[----:B------:R-:W-:Y:S01]  /*0510*/  VIADD R8, R8, 0xffffffff ;  /* 0xffffffff08087836 */ /* 0x000fe20000000000 */
[----:B------:R-:W0:Y:S02]  /*0520*/  FENCE.VIEW.ASYNC.S ;  /* 0x00000000000073c6 */ /* 0x000e240000000000 */
[----:B0-----:R0:W3:Y:S01]  /*0530*/  @!UP0 SYNCS.EXCH.64 URZ, [UR6+0x50], UR4 ;  /* 0x00005004063f85b2 */ /* 0x0010e20008000100 */
[----:B------:R-:W-:Y:S01]  /*0540*/  @!P3 IMAD.MOV.U32 R16, RZ, RZ, R6 ;  /* 0x000000ffff10b224 */ /* 0x000fe200078e0006 */
[----:B------:R-:W-:Y:S01]  /*0550*/  SEL R19, RZ, 0x1, !P0 ;  /* 0x00000001ff137807 */ /* 0x000fe20004000000 */
[----:B------:R-:W-:Y:S01]  /*0560*/  @!P3 IMAD.MOV.U32 R17, RZ, RZ, R7 ;  /* 0x000000ffff11b224 */ /* 0x000fe200078e0007 */
[----:B------:R-:W-:-:S04]  /*0570*/  ISETP.GE.U32.AND P1, PT, R8, 0x2, PT ;  /* 0x000000020800780c */ /* 0x000fc80003f26070 */
[----:B------:R-:W-:Y:S01]  /*0580*/  SEL R19, R19, 0x2, P1 ;  /* 0x0000000213137807 */ /* 0x000fe20000800000 */
[----:B------:R0:W3:Y:S01]  /*0590*/  @!UP1 SYNCS.EXCH.64 URZ, [UR6+0x58], UR4 ;  /* 0x00005804063f95b2 */ /* 0x0000e20008000100 */
[----:B------:R-:W-:Y:S01]  /*05a0*/  NOP ;  /* 0x0000000000007918 */ /* 0x000fe20000000000 */
[----:B---34-:R-:W-:Y:S06]  /*05b0*/  BAR.SYNC.DEFER_BLOCKING 0x0 ;  /* 0x0000000000007b1d */ /* 0x018fec0000010000 */
[----:B------:R-:W-:Y:S05]  /*05c0*/  @!P2 BRA `(.L_x_3) ;  /* 0x000000800060a947 */ /* 0x000fea0003800000 */
[----:B------:R-:W-:-:S13]  /*05d0*/  ISETP.GT.U32.AND P0, PT, R8, 0x1, PT ;  /* 0x000000010800780c */ /* 0x000fda0003f04070 */
[----:B0-----:R-:W-:Y:S05]  /*05e0*/  @P0 EXIT ;  /* 0x000000000000094d */ /* 0x001fea0003800000 */
[----:B------:R-:W-:Y:S01]  /*05f0*/  ULDC.64 UR4, c[0x0][0x650] ;  /* 0x0001940000047ab9 */ /* 0x000fe20000000a00 */
[----:B------:R-:W-:Y:S01]  /*0600*/  PRMT R0, RZ, 0x7610, R0 ;  /* 0x00007610ff007816 */ /* 0x000fe20000000000 */
[----:B------:R-:W-:Y:S01]  /*0610*/  IMAD.MOV.U32 R152, RZ, RZ, -0x1 ;  /* 0xffffffffff987424 */ /* 0x000fe200078e00ff */
[----:B------:R-:W-:Y:S01]  /*0620*/  ISETP.GE.U32.AND P0, PT, R16, UR4, PT ;  /* 0x0000000410007c0c */ /* 0x000fe2000bf06070 */
[----:B------:R-:W-:Y:S02]  /*0630*/  IMAD.MOV.U32 R23, RZ, RZ, -0x1 ;  /* 0xffffffffff177424 */ /* 0x000fe400078e00ff */
[----:B------:R-:W-:Y:S01]  /*0640*/  IMAD.MOV.U32 R22, RZ, RZ, -0x1 ;  /* 0xffffffffff167424 */ /* 0x000fe200078e00ff */
[----:B------:R-:W-:-:S13]  /*0650*/  ISETP.GE.U32.AND.EX P0, PT, R17, UR5, PT, P0 ;  /* 0x0000000511007c0c */ /* 0x000fda000bf06100 */
[----:B------:R-:W-:Y:S05]  /*0660*/  @P0 BRA `(.L_x_4) ;  /* 0x0000000400580947 */ /* 0x000fea0003800000 */
[----:B------:R-:W0:Y:S01]  /*0670*/  LDC.64 R14, c[0x0][0x628] ;  /* 0x00018a00ff0e7b82 */ /* 0x000e220000000a00 */
[----:B------:R-:W-:Y:S02]  /*0680*/  IMAD.MOV.U32 R6, RZ, RZ, R16 ;  /* 0x000000ffff067224 */ /* 0x000fe400078e0010 */
[----:B------:R-:W-:-:S05]  /*0690*/  IMAD.MOV.U32 R7, RZ, RZ, R17 ;  /* 0x000000ffff077224 */ /* 0x000fca00078e0011 */
[----:B------:R-:W1:Y:S08]  /*06a0*/  LDC R0, c[0x0][0x630] ;  /* 0x00018c00ff007b82 */ /* 0x000e700000000800 */
[----:B------:R-:W2:Y:S01]  /*06b0*/  LDC.64 R20, c[0x0][0x620] ;  /* 0x00018800ff147b82 */ /* 0x000ea20000000a00 */
[----:B0-----:R-:W-:-:S04]  /*06c0*/  ISETP.NE.U32.AND P0, PT, R14, RZ, PT ;  /* 0x000000ff0e00720c */ /* 0x001fc80003f05070 */
[----:B------:R-:W-:-:S13]  /*06d0*/  ISETP.NE.AND.EX P0, PT, R15, RZ, PT, P0 ;  /* 0x000000ff0f00720c */ /* 0x000fda0003f05300 */
[----:B-12---:R-:W-:Y:S05]  /*06e0*/  @!P0 BRA `(.L_x_5) ;  /* 0x0000000000288947 */ /* 0x006fea0003800000 */
[----:B------:R-:W0:Y:S02]  /*06f0*/  LDC R11, c[0x0][0x634] ;  /* 0x00018d00ff0b7b82 */ /* 0x000e240000000800 */
[----:B0-----:R-:W-:-:S05]  /*0700*/  IADD3 R11, P0, R16, R11, RZ ;  /* 0x0000000b100b7210 */ /* 0x001fca0007f1e0ff */
[----:B------:R-:W-:-:S04]  /*0710*/  IMAD.X R13, RZ, RZ, R17, P0 ;  /* 0x000000ffff0d7224 */ /* 0x000fc800000e0611 */
[----:B------:R-:W-:-:S04]  /*0720*/  IMAD.WIDE.U32 R6, R13, R14, RZ ;  /* 0x0000000e0d067225 */ /* 0x000fc800078e00ff */
[----:B------:R-:W-:-:S04]  /*0730*/  IMAD.WIDE.U32 R8, P0, R11, R15, R6 ;  /* 0x0000000f0b087225 */ /* 0x000fc80007800006 */
[----:B------:R-:W-:-:S04]  /*0740*/  IMAD.WIDE.U32 R6, R11, R14, RZ ;  /* 0x0000000e0b067225 */ /* 0x000fc800078e00ff */
[----:B------:R-:W-:Y:S01]  /*0750*/  IMAD.X R11, RZ, RZ, RZ, P0 ;  /* 0x000000ffff0b7224 */ /* 0x000fe200000e06ff */
[----:B------:R-:W-:Y:S01]  /*0760*/  IADD3 RZ, P0, R7, R8, RZ ;  /* 0x0000000807ff7210 */ /* 0x000fe20007f1e0ff */
[----:B------:R-:W-:-:S04]  /*0770*/  IMAD.MOV.U32 R10, RZ, RZ, R9 ;  /* 0x000000ffff0a7224 */ /* 0x000fc800078e0009 */
[----:B------:R-:W-:-:S08]  /*0780*/  IMAD.WIDE.U32.X R6, R13, R15, R10, P0 ;  /* 0x0000000f0d067225 */ /* 0x000fd000000e040a */
.L_x_5:
[-CC-:B------:R-:W-:Y:S01]  /*0790*/  SHF.R.U64 R25, R6, R0.reuse, R7.reuse ;  /* 0x0000000006197219 */ /* 0x180fe20000001207 */
[----:B------:R-:W0:Y:S01]  /*07a0*/  LDC R10, c[0x0][0x618] ;  /* 0x00018600ff0a7b82 */ /* 0x000e220000000800 */
[----:B------:R-:W-:Y:S01]  /*07b0*/  SHF.R.U32.HI R5, RZ, R0, R7 ;  /* 0x00000000ff057219 */ /* 0x000fe20000011607 */
[----:B------:R-:W-:Y:S01]  /*07c0*/  ULDC UR4, c[0x0][0x150] ;  /* 0x0000540000047ab9 */ /* 0x000fe20000000800 */
[----:B------:R-:W-:Y:S02]  /*07d0*/  IADD3 R9, P0, RZ, -R25, RZ ;  /* 0x80000019ff097210 */ /* 0x000fe40007f1e0ff */
[----:B------:R-:W-:-:S03]  /*07e0*/  I2FP.F32.U32 R0, R4 ;  /* 0x0000000400007245 */ /* 0x000fc60000201000 */
[----:B------:R-:W1:Y:S01]  /*07f0*/  LDC.64 R26, c[0x0][0x640] ;  /* 0x00019000ff1a7b82 */ /* 0x000e620000000a00 */
[----:B------:R-:W-:Y:S02]  /*0800*/  IMAD.X R11, RZ, RZ, ~R5, P0 ;  /* 0x000000ffff0b7224 */ /* 0x000fe400000e0e05 */
[----:B------:R-:W-:Y:S01]  /*0810*/  FMUL R0, R0, UR4 ;  /* 0x0000000400007c20 */ /* 0x000fe20008400000 */
[----:B------:R-:W-:Y:S01]  /*0820*/  IMAD.WIDE.U32 R6, R9, R20, R16 ;  /* 0x0000001409067225 */ /* 0x000fe200078e0010 */
[----:B------:R-:W-:-:S03]  /*0830*/  ULDC UR4, c[0x0][0x154] ;  /* 0x0000550000047ab9 */ /* 0x000fc60000000800 */
[----:B------:R-:W-:Y:S01]  /*0840*/  IMAD R8, R11, R20, RZ ;  /* 0x000000140b087224 */ /* 0x000fe200078e02ff */
[----:B------:R-:W2:Y:S01]  /*0850*/  LDC R5, c[0x0][0x144] ;  /* 0x00005100ff057b82 */ /* 0x000ea20000000800 */
[----:B------:R-:W3:Y:S02]  /*0860*/  F2I.U32.TRUNC.NTZ R0, R0 ;  /* 0x0000000000007305 */ /* 0x000ee4000020f000 */
[----:B------:R-:W-:-:S04]  /*0870*/  IMAD R9, R9, R21, R8 ;  /* 0x0000001509097224 */ /* 0x000fc800078e0208 */
[----:B------:R-:W-:Y:S01]  /*0880*/  IMAD.IADD R7, R7, 0x1, R9 ;  /* 0x0000000107077824 */ /* 0x000fe200078e0209 */
[----:B------:R-:W4:Y:S01]  /*0890*/  LDC R12, c[0x0][0x608] ;  /* 0x00018200ff0c7b82 */ /* 0x000f220000000800 */
[----:B------:R-:W-:-:S03]  /*08a0*/  IMAD.MOV.U32 R9, RZ, RZ, -0x1 ;  /* 0xffffffffff097424 */ /* 0x000fc600078e00ff */
[-CC-:B0-----:R-:W-:Y:S02]  /*08b0*/  SHF.R.U64 R20, R6, R10.reuse, R7.reuse ;  /* 0x0000000a06147219 */ /* 0x181fe40000001207 */
[----:B------:R-:W-:Y:S02]  /*08c0*/  I2FP.F32.U32 R6, R3 ;  /* 0x0000000300067245 */ /* 0x000fe40000201000 */
[----:B------:R-:W0:Y:S01]  /*08d0*/  LDC R24, c[0x0][0x658] ;  /* 0x00019600ff187b82 */ /* 0x000e220000000800 */
[----:B-1----:R-:W-:Y:S01]  /*08e0*/  ISETP.NE.U32.AND P0, PT, R26, RZ, PT ;  /* 0x000000ff1a00720c */ /* 0x002fe20003f05070 */
[----:B---3--:R-:W-:Y:S01]  /*08f0*/  IMAD.MOV R8, RZ, RZ, -R0 ;  /* 0x000000ffff087224 */ /* 0x008fe200078e0a00 */
[----:B------:R-:W-:Y:S01]  /*0900*/  SHF.R.U32.HI R7, RZ, R10, R7 ;  /* 0x0000000aff077219 */ /* 0x000fe20000011607 */
[----:B------:R-:W-:Y:S01]  /*0910*/  FMUL R6, R6, UR4 ;  /* 0x0000000406067c20 */ /* 0x000fe20008400000 */
[----:B------:R-:W-:-:S03]  /*0920*/  ISETP.NE.AND.EX P0, PT, R27, RZ, PT, P0 ;  /* 0x000000ff1b00720c */ /* 0x000fc60003f05300 */
[----:B------:R-:W1:Y:S01]  /*0930*/  LDC R14, c[0x0][0x148] ;  /* 0x00005200ff0e7b82 */ /* 0x000e620000000800 */
[----:B--2---:R-:W-:-:S07]  /*0940*/  IMAD R0, R5, R8, R4 ;  /* 0x0000000805007224 */ /* 0x004fce00078e0204 */
[----:B------:R-:W2:Y:S01]  /*0950*/  LDC R22, c[0x0][0x600] ;  /* 0x00018000ff167b82 */ /* 0x000ea20000000800 */
[-CC-:B----4-:R-:W-:Y:S02]  /*0960*/  SHF.R.U64 R28, R20, R12.reuse, R7.reuse ;  /* 0x0000000c141c7219 */ /* 0x190fe40000001207 */
[----:B------:R-:W-:Y:S01]  /*0970*/  SHF.R.U32.HI R5, RZ, R12, R7 ;  /* 0x0000000cff057219 */ /* 0x000fe20000011607 */
[----:B------:R-:W-:Y:S01]  /*0980*/  IMAD.MOV.U32 R7, RZ, RZ, 0x1 ;  /* 0x00000001ff077424 */ /* 0x000fe200078e00ff */
[----:B------:R3:W4:Y:S03]  /*0990*/  F2I.U32.TRUNC.NTZ R12, R6 ;  /* 0x00000006000c7305 */ /* 0x000726000020f000 */
[----:B------:R-:W1:Y:S01]  /*09a0*/  LDC R15, c[0x0][0x648] ;  /* 0x00019200ff0f7b82 */ /* 0x000e620000000800 */
[-C--:B0-----:R-:W-:Y:S02]  /*09b0*/  SHF.L.U32 R4, R9, R24.reuse, RZ ;  /* 0x0000001809047219 */ /* 0x081fe400000006ff */
[----:B------:R-:W-:-:S02]  /*09c0*/  SHF.R.U64 R30, R28, R24, R5 ;  /* 0x000000181c1e7219 */ /* 0x000fc40000001205 */
[----:B------:R-:W-:Y:S02]  /*09d0*/  LOP3.LUT R11, RZ, R4, RZ, 0x33, !PT ;  /* 0x00000004ff0b7212 */ /* 0x000fe400078e33ff */
[-C--:B------:R-:W-:Y:S01]  /*09e0*/  SHF.R.U32.HI R5, RZ, R24.reuse, R5 ;  /* 0x00000018ff057219 */ /* 0x080fe20000011605 */
[----:B------:R-:W0:Y:S01]  /*09f0*/  LDC R21, c[0x0][0x638] ;  /* 0x00018e00ff157b82 */ /* 0x000e220000000800 */
[----:B------:R-:W-:Y:S01]  /*0a00*/  SHF.L.U32 R10, R7, R24, RZ ;  /* 0x00000018070a7219 */ /* 0x000fe200000006ff */
[----:B------:R-:W-:-:S06]  /*0a10*/  IMAD.MOV.U32 R4, RZ, RZ, R30 ;  /* 0x000000ffff047224 */ /* 0x000fcc00078e001e */
[----:B------:R-:W0:Y:S01]  /*0a20*/  LDC R152, c[0x0][0x610] ;  /* 0x00018400ff987b82 */ /* 0x000e220000000800 */
[----:B---34-:R-:W-:Y:S05]  /*0a30*/  @!P0 BRA `(.L_x_6) ;  /* 0x0000000000288947 */ /* 0x018fea0003800000 */
[----:B------:R-:W3:Y:S02]  /*0a40*/  LDC R9, c[0x0][0x64c] ;  /* 0x00019300ff097b82 */ /* 0x000ee40000000800 */
[----:B---3--:R-:W-:-:S05]  /*0a50*/  IADD3 R9, P0, R30, R9, RZ ;  /* 0x000000091e097210 */ /* 0x008fca0007f1e0ff */
        /* <DEDUP_REMOVED lines=8> */
.L_x_6:
[----:B-1----:R-:W-:Y:S01]  /*0ae0*/  SHF.R.U64 R4, R4, R15, R5 ;  /* 0x0000000f04047219 */ /* 0x002fe20000001205 */
[----:B--2---:R-:W-:Y:S01]  /*0af0*/  VIADD R5, R22, 0xffffffff ;  /* 0xffffffff16057836 */ /* 0x004fe20000000000 */
[----:B------:R-:W-:Y:S01]  /*0b00*/  LOP3.LUT R11, R28, R11, RZ, 0xc0, !PT ;  /* 0x0000000b1c0b7212 */ /* 0x000fe200078ec0ff */
[----:B------:R-:W-:Y:S02]  /*0b10*/  IMAD.MOV R12, RZ, RZ, -R12 ;  /* 0x000000ffff0c7224 */ /* 0x000fe400078e0a0c */
[----:B------:R-:W-:Y:S01]  /*0b20*/  IMAD.MOV R6, RZ, RZ, -R4 ;  /* 0x000000ffff067224 */ /* 0x000fe200078e0a04 */
[----:B------:R-:W-:Y:S01]  /*0b30*/  LOP3.LUT R5, R20, R5, RZ, 0xc0, !PT ;  /* 0x0000000514057212 */ /* 0x000fe200078ec0ff */
[----:B------:R-:W-:Y:S02]  /*0b40*/  @P3 IMAD R0, R14, R12, R3 ;  /* 0x0000000c0e003224 */ /* 0x000fe400078e0203 */
[----:B------:R-:W-:Y:S02]  /*0b50*/  IMAD R11, R10, R4, R11 ;  /* 0x000000040a0b7224 */ /* 0x000fe400078e020b */
[----:B0-----:R-:W-:-:S02]  /*0b60*/  IMAD R3, R6, R21, R30 ;  /* 0x0000001506037224 */ /* 0x001fc400078e021e */
[----:B------:R-:W-:Y:S02]  /*0b70*/  IMAD R152, R11, R152, R0 ;  /* 0x000000980b987224 */ /* 0x000fe400078e0200 */
[----:B------:R-:W-:Y:S02]  /*0b80*/  IMAD R3, R3, R22, R5 ;  /* 0x0000001603037224 */ /* 0x000fe400078e0205 */
[----:B------:R-:W-:Y:S02]  /*0b90*/  IMAD.MOV.U32 R0, RZ, RZ, 0x1 ;  /* 0x00000001ff007424 */ /* 0x000fe400078e00ff */
[----:B------:R-:W-:Y:S01]  /*0ba0*/  IMAD.MOV.U32 R22, RZ, RZ, R25 ;  /* 0x000000ffff167224 */ /* 0x000fe200078e0019 */
[----:B------:R-:W-:Y:S02]  /*0bb0*/  SEL R23, R3, R152, !P3 ;  /* 0x0000009803177207 */ /* 0x000fe40005800000 */
[----:B------:R-:W-:-:S07]  /*0bc0*/  SEL R152, R152, R3, !P3 ;  /* 0x0000000398987207 */ /* 0x000fce0005800000 */
.L_x_4:
[----:B------:R-:W-:-:S08]  /*0bd0*/  NOP ;  /* 0x0000000000007918 */ /* 0x000fd00000000000 */
[----:B------:R-:W0:Y:S02]  /*0be0*/  USETMAXREG.TRY_ALLOC.CTAPOOL UP0, 0xe8 ;  /* 0x000000e8000079c8 */ /* 0x000e240008000600 */
[----:B0-----:R-:W-:-:S13]  /*0bf0*/  PLOP3.LUT P0, PT, PT, PT, UP0, 0x80, 0x0 ;  /* 0x000000000000781c */ /* 0x001fda0003f0f008 */
[----:B------:R-:W-:Y:S05]  /*0c00*/  @!P0 BRA `(.L_x_4) ;  /* 0xfffffffc00f08947 */ /* 0x000fea000383ffff */
[----:B------:R-:W-:Y:S01]  /*0c10*/  ULDC.64 UR4, c[0x0][0x598] ;  /* 0x0001660000047ab9 */ /* 0x000fe20000000a00 */
[----:B------:R-:W-:Y:S01]  /*0c20*/  ULDC.64 UR36, c[0x0][0x208] ;  /* 0x0000820000247ab9 */ /* 0x000fe20000000a00 */
[----:B------:R-:W-:-:S04]  /*0c30*/  ISETP.NE.U32.AND P0, PT, RZ, UR4, PT ;  /* 0x00000004ff007c0c */ /* 0x000fc8000bf05070 */
[----:B------:R-:W-:-:S13]  /*0c40*/  ISETP.NE.AND.EX P0, PT, RZ, UR5, PT, P0 ;  /* 0x00000005ff007c0c */ /* 0x000fda000bf05300 */
[----:B------:R-:W-:Y:S05]  /*0c50*/  @!P0 BRA `(.L_x_7) ;  /* 0x00000000001c8947 */ /* 0x000fea0003800000 */
[----:B------:R-:W0:Y:S02]  /*0c60*/  LDC.64 R4, c[0x0][0x598] ;  /* 0x00016600ff047b82 */ /* 0x000e240000000a00 */
[----:B0-----:R-:W2:Y:S02]  /*0c70*/  LDG.E.64 R4, desc[UR36][R4.64] ;  /* 0x0000002404047981 */ /* 0x001ea4000c1e1b00 */
[----:B--2---:R-:W-:-:S04]  /*0c80*/  ISETP.NE.U32.AND P0, PT, R4, RZ, PT ;  /* 0x000000ff0400720c */ /* 0x004fc80003f05070 */
[----:B------:R-:W-:-:S13]  /*0c90*/  ISETP.NE.AND.EX P0, PT, R5, RZ, PT, P0 ;  /* 0x000000ff0500720c */ /* 0x000fda0003f05300 */
[----:B------:R-:W-:Y:S05]  /*0ca0*/  @!P0 BRA `(.L_x_7) ;  /* 0x0000000000088947 */ /* 0x000fea0003800000 */
[----:B------:R0:W5:Y:S01]  /*0cb0*/  LD.E R153, desc[UR36][R4.64] ;  /* 0x0000002404997980 */ /* 0x000162000c101900 */
[----:B------:R-:W-:Y:S05]  /*0cc0*/  BRA `(.L_x_8) ;  /* 0x0000000000247947 */ /* 0x000fea0003800000 */
.L_x_7:
[----:B------:R-:W-:Y:S02]  /*0cd0*/  ULDC.64 UR4, c[0x0][0x588] ;  /* 0x0001620000047ab9 */ /* 0x000fe40000000a00 */
[----:B------:R-:W-:-:S04]  /*0ce0*/  ISETP.NE.U32.AND P0, PT, RZ, UR4, PT ;  /* 0x00000004ff007c0c */ /* 0x000fc8000bf05070 */
[----:B------:R-:W-:-:S13]  /*0cf0*/  ISETP.NE.AND.EX P0, PT, RZ, UR5, PT, P0 ;  /* 0x00000005ff007c0c */ /* 0x000fda000bf05300 */
[----:B------:R-:W-:Y:S05]  /*0d00*/  @!P0 BRA `(.L_x_9) ;  /* 0x00000000000c8947 */ /* 0x000fea0003800000 */
[----:B------:R-:W0:Y:S02]  /*0d10*/  LDC.64 R4, c[0x0][0x588] ;  /* 0x00016200ff047b82 */ /* 0x000e240000000a00 */
[----:B0-----:R1:W5:Y:S01]  /*0d20*/  LDG.E R153, desc[UR36][R4.64] ;  /* 0x0000002404997981 */ /* 0x001362000c1e1900 */
[----:B------:R-:W-:Y:S05]  /*0d30*/  BRA `(.L_x_8) ;  /* 0x0000000000087947 */ /* 0x000fea0003800000 */
.L_x_9:
[----:B------:R-:W-:Y:S02]  /*0d40*/  ULDC UR4, c[0x0][0x580] ;  /* 0x0001600000047ab9 */ /* 0x000fe40000000800 */
[----:B------:R-:W-:-:S07]  /*0d50*/  IMAD.U32 R153, RZ, RZ, UR4 ;  /* 0x00000004ff997e24 */ /* 0x000fce000f8e00ff */
.L_x_8:
[----:B------:R-:W-:Y:S02]  /*0d60*/  ULDC.64 UR4, c[0x0][0x5a0] ;  /* 0x0001680000047ab9 */ /* 0x000fe40000000a00 */
[----:B------:R-:W-:-:S04]  /*0d70*/  ISETP.NE.U32.AND P0, PT, RZ, UR4, PT ;  /* 0x00000004ff007c0c */ /* 0x000fc8000bf05070 */
[----:B------:R-:W-:-:S13]  /*0d80*/  ISETP.NE.AND.EX P0, PT, RZ, UR5, PT, P0 ;  /* 0x00000005ff007c0c */ /* 0x000fda000bf05300 */
[----:B------:R-:W-:Y:S05]  /*0d90*/  @!P0 BRA `(.L_x_10) ;  /* 0x00000000001c8947 */ /* 0x000fea0003800000 */
[----:B01----:R-:W0:Y:S02]  /*0da0*/  LDC.64 R4, c[0x0][0x5a0] ;  /* 0x00016800ff047b82 */ /* 0x003e240000000a00 */
[----:B0-----:R-:W2:Y:S02]  /*0db0*/  LDG.E.64 R4, desc[UR36][R4.64] ;  /* 0x0000002404047981 */ /* 0x001ea4000c1e1b00 */
[----:B--2---:R-:W-:-:S04]  /*0dc0*/  ISETP.NE.U32.AND P0, PT, R4, RZ, PT ;  /* 0x000000ff0400720c */ /* 0x004fc80003f05070 */
[----:B------:R-:W-:-:S13]  /*0dd0*/  ISETP.NE.AND.EX P0, PT, R5, RZ, PT, P0 ;  /* 0x000000ff0500720c */ /* 0x000fda0003f05300 */
[----:B------:R-:W-:Y:S05]  /*0de0*/  @!P0 BRA `(.L_x_10) ;  /* 0x0000000000088947 */ /* 0x000fea0003800000 */
[----:B------:R0:W5:Y:S01]  /*0df0*/  LD.E R154, desc[UR36][R4.64] ;  /* 0x00000024049a7980 */ /* 0x000162000c101900 */
[----:B------:R-:W-:Y:S05]  /*0e00*/  BRA `(.L_x_11) ;  /* 0x0000000000247947 */ /* 0x000fea0003800000 */
.L_x_10:
[----:B------:R-:W-:Y:S02]  /*0e10*/  ULDC.64 UR4, c[0x0][0x590] ;  /* 0x0001640000047ab9 */ /* 0x000fe40000000a00 */
[----:B------:R-:W-:-:S04]  /*0e20*/  ISETP.NE.U32.AND P0, PT, RZ, UR4, PT ;  /* 0x00000004ff007c0c */ /* 0x000fc8000bf05070 */
[----:B------:R-:W-:-:S13]  /*0e30*/  ISETP.NE.AND.EX P0, PT, RZ, UR5, PT, P0 ;  /* 0x00000005ff007c0c */ /* 0x000fda000bf05300 */
[----:B------:R-:W-:Y:S05]  /*0e40*/  @!P0 BRA `(.L_x_12) ;  /* 0x00000000000c8947 */ /* 0x000fea0003800000 */
[----:B------:R-:W2:Y:S02]  /*0e50*/  LDC.64 R154, c[0x0][0x590] ;  /* 0x00016400ff9a7b82 */ /* 0x000ea40000000a00 */
[----:B--2---:R2:W5:Y:S01]  /*0e60*/  LDG.E R154, desc[UR36][R154.64] ;  /* 0x000000249a9a7981 */ /* 0x004562000c1e1900 */
[----:B------:R-:W-:Y:S05]  /*0e70*/  BRA `(.L_x_11) ;  /* 0x0000000000087947 */ /* 0x000fea0003800000 */
.L_x_12:
[----:B------:R-:W-:Y:S02]  /*0e80*/  ULDC UR4, c[0x0][0x584] ;  /* 0x0001610000047ab9 */ /* 0x000fe40000000800 */
[----:B------:R-:W-:-:S07]  /*0e90*/  IMAD.U32 R154, RZ, RZ, UR4 ;  /* 0x00000004ff9a7e24 */ /* 0x000fce000f8e00ff */
.L_x_11:
[----:B------:R-:W-:-:S13]  /*0ea0*/  LOP3.LUT P0, RZ, R0, 0xff, RZ, 0xc0, !PT ;  /* 0x000000ff00ff7812 */ /* 0x000fda000780c0ff */
[----:B------:R-:W-:Y:S05]  /*0eb0*/  @!P0 EXIT ;  /* 0x000000000000894d */ /* 0x000fea0003800000 */
[----:B------:R-:W-:Y:S01]  /*0ec0*/  ULDC UR4, c[0x0][0x28c] ;  /* 0x0000a30000047ab9 */ /* 0x000fe20000000800 */
[----:B------:R-:W-:Y:S01]  /*0ed0*/  UMOV UR38, URZ ;  /* 0x0000003f00267c82 */ /* 0x000fe20008000000 */
[----:B------:R-:W-:Y:S01]  /*0ee0*/  UIADD3 UR4, UR4, 0x3f, URZ ;  /* 0x0000003f04047890 */ /* 0x000fe2000fffe03f */
[----:B------:R-:W-:-:S03]  /*0ef0*/  UMOV UR39, URZ ;  /* 0x0000003f00277c82 */ /* 0x000fc60008000000 */
[----:B------:R-:W-:-:S04]  /*0f00*/  USHF.R.S32.HI UR5, URZ, 0x1f, UR4 ;  /* 0x0000001f3f057899 */ /* 0x000fc80008011404 */
[----:B------:R-:W-:-:S04]  /*0f10*/  ULEA.HI UR5, UR5, UR4, URZ, 0x6 ;  /* 0x0000000405057291 */ /* 0x000fc8000f8f303f */
[----:B------:R-:W-:-:S12]  /*0f20*/  USHF.R.S32.HI UR40, URZ, 0x6, UR5 ;  /* 0x000000063f287899 */ /* 0x000fd80008011405 */
.L_x_290:
[----:B------:R-:W-:Y:S01]  /*0f30*/  LOP3.LUT R0, R18, 0x80, RZ, 0xc0, !PT ;  /* 0x0000008012007812 */ /* 0x000fe200078ec0ff */
[----:B------:R-:W3:Y:S01]  /*0f40*/  S2UR UR7, SR_CgaCtaId ;  /* 0x00000000000779c3 */ /* 0x000ee20000008800 */
[----:B------:R-:W-:Y:S02]  /*0f50*/  UMOV UR6, 0x400 ;  /* 0x0000040000067882 */ /* 0x000fe40000000000 */
[----:B------:R-:W-:-:S06]  /*0f60*/  SHF.R.U32.HI R0, RZ, 0x7, R0 ;  /* 0x00000007ff007819 */ /* 0x000fcc0000011600 */
[----:B----4-:R-:W4:Y:S01]  /*0f70*/  SHFL.IDX PT, R0, R0, RZ, 0x1f ;  /* 0x00001fff00007589 */ /* 0x010f2200000e0000 */
[----:B---3--:R-:W-:Y:S01]  /*0f80*/  ULEA UR6, UR7, UR6, 0x18 ;  /* 0x0000000607067291 */ /* 0x008fe2000f8ec03f */
[----:B----4-:R-:W-:-:S13]  /*0f90*/  R2UR UR4, R0 ;  /* 0x00000000000472ca */ /* 0x010fda00000e0000 */
[----:B------:R-:W-:-:S04]  /*0fa0*/  ULEA.HI UR5, UR4, UR4, URZ, 0x1 ;  /* 0x0000000404057291 */ /* 0x000fc8000f8f083f */
[----:B------:R-:W-:-:S04]  /*0fb0*/  ULOP3.LUT UR5, UR5, 0xffffe, URZ, 0xc0, !UPT ;  /* 0x000ffffe05057892 */ /* 0x000fc8000f8ec03f */
[----:B------:R-:W-:-:S03]  /*0fc0*/  UIADD3 UR5, UR4, -UR5, URZ ;  /* 0x8000000504057290 */ /* 0x000fc6000fffe03f */
[----:B------:R-:W-:Y:S01]  /*0fd0*/  ULDC UR4, c[0x0][0x28c] ;  /* 0x0000a30000047ab9 */ /* 0x000fe20000000800 */
[----:B------:R-:W-:Y:S01]  /*0fe0*/  ULEA UR5, UR5, UR6, 0xc ;  /* 0x0000000605057291 */ /* 0x000fe2000f8e603f */
[----:B------:R-:W-:-:S03]  /*0ff0*/  ISETP.LT.AND P0, PT, RZ, UR4, PT ;  /* 0x00000004ff007c0c */ /* 0x000fc6000bf01270 */
[----:B------:R-:W-:-:S04]  /*1000*/  UIADD3 UR5, UR5, 0x100, URZ ;  /* 0x0000010005057890 */ /* 0x000fc8000fffe03f */
[----:B------:R-:W-:-:S04]  /*1010*/  USHF.R.U32.HI UR5, URZ, 0x4, UR5 ;  /* 0x000000043f057899 */ /* 0x000fc80008011605 */
[----:B------:R-:W-:-:S04]  /*1020*/  ULOP3.LUT UR5, UR5, 0x3fff, URZ, 0xc0, !UPT ;  /* 0x00003fff05057892 */ /* 0x000fc8000f8ec03f */
[----:B------:R-:W-:Y:S01]  /*1030*/  ULOP3.LUT UR41, UR5, 0x10000, URZ, 0xfc, !UPT ;  /* 0x0001000005297892 */ /* 0x000fe2000f8efc3f */
[----:B01----:R-:W-:Y:S11]  /*1040*/  @P0 BRA `(.L_x_13) ;  /* 0x0000000000400947 */ /* 0x003ff60003800000 */
[----:B------:R-:W-:Y:S01]  /*1050*/  MOV R0, 0x0 ;  /* 0x0000000000007802 */ /* 0x000fe20000000f00 */
[----:B------:R-:W-:Y:S01]  /*1060*/  ULDC.64 UR4, c[0x4][0x68] ;  /* 0x01001a0000047ab9 */ /* 0x000fe20000000a00 */
[----:B------:R-:W-:Y:S01]  /*1070*/  ULDC.64 UR6, c[0x4][0x8] ;  /* 0x0100020000067ab9 */ /* 0x000fe20000000a00 */
[----:B01----:R-:W-:Y:S01]  /*1080*/  IMAD.U32 R4, RZ, RZ, UR4 ;  /* 0x00000004ff047e24 */ /* 0x003fe2000f8e00ff */
[----:B------:R0:W1:Y:S01]  /*1090*/  LDC.64 R14, c[0x4][R0] ;  /* 0x01000000000e7b82 */ /* 0x0000620000000a00 */
[----:B------:R-:W-:Y:S01]  /*10a0*/  IMAD.U32 R5, RZ, RZ, UR5 ;  /* 0x00000005ff057e24 */ /* 0x000fe2000f8e00ff */
[----:B------:R-:W-:Y:S01]  /*10b0*/  ULDC.64 UR4, c[0x4][0x70] ;  /* 0x01001c0000047ab9 */ /* 0x000fe20000000a00 */
[----:B------:R-:W-:Y:S02]  /*10c0*/  IMAD.U32 R10, RZ, RZ, UR6 ;  /* 0x00000006ff0a7e24 */ /* 0x000fe4000f8e00ff */
[----:B------:R-:W-:Y:S02]  /*10d0*/  IMAD.U32 R6, RZ, RZ, UR4 ;  /* 0x00000004ff067e24 */ /* 0x000fe4000f8e00ff */
[----:B------:R-:W-:-:S02]  /*10e0*/  IMAD.U32 R7, RZ, RZ, UR5 ;  /* 0x00000005ff077e24 */ /* 0x000fc4000f8e00ff */
[----:B------:R-:W-:Y:S02]  /*10f0*/  IMAD.U32 R11, RZ, RZ, UR7 ;  /* 0x00000007ff0b7e24 */ /* 0x000fe4000f8e00ff */
[----:B------:R-:W-:Y:S02]  /*1100*/  IMAD.MOV.U32 R8, RZ, RZ, 0x1e1 ;  /* 0x000001e1ff087424 */ /* 0x000fe400078e00ff */
[----:B------:R-:W-:Y:S02]  /*1110*/  IMAD.MOV.U32 R12, RZ, RZ, 0x1 ;  /* 0x00000001ff0c7424 */ /* 0x000fe400078e00ff */
[----:B0-----:R-:W-:-:S07]  /*1120*/  IMAD.MOV.U32 R13, RZ, RZ, RZ ;  /* 0x000000ffff0d7224 */ /* 0x001fce00078e00ff */
[----:B------:R-:W-:-:S07]  /*1130*/  LEPC R20, `(.L_x_13) ;  /* 0x000000001014794e */ /* 0x000fce0000000000 */
[----:B-12--5:R-:W-:Y:S05]  /*1140*/  CALL.ABS.NOINC R14 ;  /* 0x000000000e007343 */ /* 0x026fea0003c00000 */
.L_x_13:
[----:B------:R-:W-:-:S04]  /*1150*/  LOP3.LUT R0, R19, 0x1, RZ, 0xfc, !PT ;  /* 0x0000000113007812 */ /* 0x000fc800078efcff */
[----:B------:R-:W-:-:S13]  /*1160*/  ISETP.NE.AND P0, PT, R0, 0x3, PT ;  /* 0x000000030000780c */ /* 0x000fda0003f05270 */
[----:B------:R-:W-:Y:S05]  /*1170*/  @!P0 BRA `(.L_x_14) ;  /* 0x0000000000048947 */ /* 0x000fea0003800000 */
[----:B------:R-:W-:Y:S01]  /*1180*/  BPT.TRAP 0x1 ;  /* 0x000000040000795c */ /* 0x000fe20000300000 */
.L_x_14:
[----:B------:R-:W3:Y:S01]  /*1190*/  S2UR UR5, SR_CgaCtaId ;  /* 0x00000000000579c3 */ /* 0x000ee20000008800 */
[----:B------:R-:W-:Y:S01]  /*11a0*/  UMOV UR4, 0x400 ;  /* 0x0000040000047882 */ /* 0x000fe20000000000 */
[----:B------:R-:W-:Y:S02]  /*11b0*/  IMAD.U32 R0, RZ, RZ, UR38 ;  /* 0x00000026ff007e24 */ /* 0x000fe4000f8e00ff */
[----:B------:R-:W-:-:S03]  /*11c0*/  IMAD.U32 R3, RZ, RZ, UR39 ;  /* 0x00000027ff037e24 */ /* 0x000fc6000f8e00ff */
[----:B------:R-:W-:Y:S01]  /*11d0*/  SHF.L.U32 R0, R0, 0x1f, RZ ;  /* 0x0000001f00007819 */ /* 0x000fe200000006ff */
[----:B---3--:R-:W-:-:S06]  /*11e0*/  ULEA UR4, UR5, UR4, 0x18 ;  /* 0x0000000405047291 */ /* 0x008fcc000f8ec03f */
[----:B------:R-:W-:-:S04]  /*11f0*/  IMAD.U32 R6, RZ, RZ, UR4 ;  /* 0x00000004ff067e24 */ /* 0x000fc8000f8e00ff */
[----:B------:R-:W-:-:S04]  /*1200*/  IMAD R3, R3, 0x8, R6 ;  /* 0x0000000803037824 */ /* 0x000fc800078e0206 */
[----:B------:R3:W4:Y:S01]  /*1210*/  SYNCS.PHASECHK.TRANS64.TRYWAIT P1, [R3+URZ], R0 ;  /* 0x00000000030075a7 */ /* 0x000722000802017f */
[----:B------:R-:W-:Y:S05]  /*1220*/  @!P0 BRA `(.L_x_15) ;  /* 0x0000000000048947 */ /* 0x000fea0003800000 */
[----:B------:R-:W-:Y:S01]  /*1230*/  BPT.TRAP 0x1 ;  /* 0x000000040000795c */ /* 0x000fe20000300000 */
.L_x_15:
[----:B----4-:R-:W-:Y:S05]  /*1240*/  @P1 BRA `(.L_x_16) ;  /* 0x0000000000081947 */ /* 0x010fea0003800000 */
[----:B------:R-:W4:Y:S02]  /*1250*/  SYNCS.PHASECHK.TRANS64.TRYWAIT P1, [R3+URZ], R0 ;  /* 0x00000000030075a7 */ /* 0x000f24000802017f */
[----:B----4-:R-:W-:Y:S05]  /*1260*/  @!P1 BRA `(.L_x_17) ;  /* 0x0000008800c89947 */ /* 0x010fea0003800000 */
.L_x_16:
[----:B------:R-:W-:-:S04]  /*1270*/  UISETP.LT.AND UP0, UPT, UR40, 0x1, UPT ;  /* 0x000000012800788c */ /* 0x000fc8000bf01270 */
[----:B------:R-:W-:-:S06]  /*1280*/  USEL UR4, UR40, 0x1, UP0 ;  /* 0x0000000128047887 */ /* 0x000fcc0008000000 */
[----:B---34-:R-:W-:Y:S01]  /*1290*/  IMAD.U32 R0, RZ, RZ, UR4 ;  /* 0x00000004ff007e24 */ /* 0x018fe2000f8e00ff */
[----:B------:R-:W-:Y:S05]  /*12a0*/  WARPSYNC.ALL ;  /* 0x0000000000007948 */ /* 0x000fea0003800000 */
[----:B------:R-:W-:-:S04]  /*12b0*/  IADD3 R0, -R0, UR40, RZ ;  /* 0x0000002800007c10 */ /* 0x000fc8000fffe1ff */
[----:B------:R-:W-:Y:S02]  /*12c0*/  ISETP.GE.AND P1, PT, R0, 0x1, PT ;  /* 0x000000010000780c */ /* 0x000fe40003f26270 */
[----:B------:R-:W-:Y:S01]  /*12d0*/  R2UR UR4, R6 ;  /* 0x00000000060472ca */ /* 0x000fe200000e0000 */
[----:B------:R-:W-:Y:S01]  /*12e0*/  ULEA UR5, UR39, UR41, 0xa ;  /* 0x0000002927057291 */ /* 0x000fe2000f8e503f */
[----:B------:R-:W-:Y:S01]  /*12f0*/  WARPGROUP.ARRIVE ;  /* 0x00000000000079c5 */ /* 0x000fe20000000000 */
[----:B------:R-:W-:Y:S01]  /*1300*/  UMOV UR9, 0x80000020 ;  /* 0x8000002000097882 */ /* 0x000fe20000000000 */
[----:B------:R-:W-:-:S04]  /*1310*/  UMOV UR11, 0x80000020 ;  /* 0x80000020000b7882 */ /* 0x000fc80000000000 */
[----:B------:R-:W-:-:S05]  /*1320*/  UMOV UR8, UR5 ;  /* 0x0000000500087c82 */ /* 0x000fca0008000000 */
[----:B------:R-:W-:-:S04]  /*1330*/  UIADD3 UR4, UR4, 0x10100, URZ ;  /* 0x0001010004047890 */ /* 0x000fc8000fffe03f */
[----:B------:R-:W-:-:S04]  /*1340*/  USHF.R.U32.HI UR4, URZ, 0x4, UR4 ;  /* 0x000000043f047899 */ /* 0x000fc80008011604 */
[----:B------:R-:W-:-:S04]  /*1350*/  ULOP3.LUT UR4, UR4, 0x3fff, URZ, 0xc0, !UPT ;  /* 0x00003fff04047892 */ /* 0x000fc8000f8ec03f */
[----:B------:R-:W-:-:S04]  /*1360*/  ULOP3.LUT UR4, UR4, 0x10000, URZ, 0xfc, !UPT ;  /* 0x0001000004047892 */ /* 0x000fc8000f8efc3f */
[----:B------:R-:W-:-:S07]  /*1370*/  ULEA UR6, UR39, UR4, 0x9 ;  /* 0x0000000427067291 */ /* 0x000fce000f8e483f */
[----:B------:R-:W-:Y:S02]  /*1380*/  UMOV UR10, UR6 ;  /* 0x00000006000a7c82 */ /* 0x000fe40008000000 */
[----:B------:R-:W-:Y:S01]  /*1390*/  IGMMA.64x128x32.S8.S8 R88, gdesc[UR8], RZ, !UPT, gsb0 ;  /* 0x03600000085879f1 */ /* 0x000fe2000c0410ff */
[----:B------:R-:W-:Y:S01]  /*13a0*/  UIADD3 UR8, UR5, 0x200, URZ ;  /* 0x0000020005087890 */ /* 0x000fe2000fffe03f */
[----:B------:R-:W-:Y:S01]  /*13b0*/  UMOV UR9, 0x80000020 ;  /* 0x8000002000097882 */ /* 0x000fe20000000000 */
[----:B------:R-:W-:Y:S02]  /*13c0*/  WARPGROUP.DEPBAR.LE gsb0, 0x0 ;  /* 0x00008000000079c5 */ /* 0x000fe40000010000 */
[----:B------:R-:W-:-:S06]  /*13d0*/  WARPGROUP.ARRIVE ;  /* 0x00000000000079c5 */ /* 0x000fcc0000000000 */
[----:B------:R-:W-:Y:S01]  /*13e0*/  IGMMA.64x128x32.S8.S8 R24, gdesc[UR8], RZ, !UPT, gsb0 ;  /* 0x03600000081879f1 */ /* 0x000fe2000c0410ff */
[----:B------:R-:W-:Y:S02]  /*13f0*/  UIADD3 UR8, UR5, 0x2, URZ ;  /* 0x0000000205087890 */ /* 0x000fe4000fffe03f */
[----:B------:R-:W-:Y:S01]  /*1400*/  UIADD3 UR10, UR6, 0x2, URZ ;  /* 0x00000002060a7890 */ /* 0x000fe2000fffe03f */
[----:B------:R-:W-:Y:S01]  /*1410*/  UMOV UR9, 0x80000020 ;  /* 0x8000002000097882 */ /* 0x000fe20000000000 */
[----:B------:R-:W-:Y:S01]  /*1420*/  UMOV UR11, 0x80000020 ;  /* 0x80000020000b7882 */ /* 0x000fe20000000000 */
[----:B------:R-:W-:Y:S02]  /*1430*/  WARPGROUP.DEPBAR.LE gsb0, 0x0 ;  /* 0x00008000000079c5 */ /* 0x000fe40000010000 */
[----:B------:R-:W-:-:S06]  /*1440*/  WARPGROUP.ARRIVE ;  /* 0x00000000000079c5 */ /* 0x000fcc0000000000 */
[----:B------:R-:W-:Y:S01]  /*1450*/  IGMMA.64x128x32.S8.S8 R88, gdesc[UR8], R88, gsb0 ;  /* 0x03600000085879f1 */ /* 0x000fe20008041058 */
[----:B------:R-:W-:Y:S01]  /*1460*/  UIADD3 UR8, UR5, 0x202, URZ ;  /* 0x0000020205087890 */ /* 0x000fe2000fffe03f */
[----:B------:R-:W-:Y:S01]  /*1470*/  UMOV UR9, 0x80000020 ;  /* 0x8000002000097882 */ /* 0x000fe20000000000 */
[----:B------:R-:W-:Y:S02]  /*1480*/  WARPGROUP.DEPBAR.LE gsb0, 0x0 ;  /* 0x00008000000079c5 */ /* 0x000fe40000010000 */
[----:B------:R-:W-:-:S06]  /*1490*/  WARPGROUP.ARRIVE ;  /* 0x00000000000079c5 */ /* 0x000fcc0000000000 */
[----:B------:R-:W-:Y:S03]  /*14a0*/  IGMMA.64x128x32.S8.S8 R24, gdesc[UR8], R24, gsb0 ;  /* 0x03600000081879f1 */ /* 0x000fe60008041018 */
[----:B------:R-:W-:Y:S02]  /*14b0*/  WARPGROUP.DEPBAR.LE gsb0, 0x0 ;  /* 0x00008000000079c5 */ /* 0x000fe40000010000 */
[----:B------:R-:W-:Y:S05]  /*14c0*/  @!P1 BRA `(.L_x_18) ;  /* 0x0000000400109947 */ /* 0x000fea0003800000 */
[----:B------:R-:W-:Y:S02]  /*14d0*/  UIADD3 UR5, UR39, 0x1, URZ ;  /* 0x0000000127057890 */ /* 0x000fe4000fffe03f */
[----:B------:R-:W-:Y:S02]  /*14e0*/  IMAD.U32 R3, RZ, RZ, UR39 ;  /* 0x00000027ff037e24 */ /* 0x000fe4000f8e00ff */
[----:B------:R-:W-:-:S04]  /*14f0*/  UISETP.NE.AND UP0, UPT, UR5, 0x4, UPT ;  /* 0x000000040500788c */ /* 0x000fc8000bf05270 */
[----:B------:R-:W-:Y:S02]  /*1500*/  USEL UR6, URZ, 0x1, UP0 ;  /* 0x000000013f067887 */ /* 0x000fe40008000000 */
[----:B------:R-:W-:Y:S02]  /*1510*/  USEL UR5, UR5, URZ, UP0 ;  /* 0x0000003f05057287 */ /* 0x000fe40008000000 */
[----:B------:R-:W-:-:S06]  /*1520*/  ULOP3.LUT UR6, UR38, UR6, URZ, 0x3c, !UPT ;  /* 0x0000000626067292 */ /* 0x000fcc000f8e3c3f */
[----:B------:R-:W-:-:S07]  /*1530*/  IMAD.U32 R7, RZ, RZ, UR6 ;  /* 0x00000006ff077e24 */ /* 0x000fce000f8e00ff */
.L_x_25:
[----:B------:R-:W-:Y:S05]  /*1540*/  @!P0 BRA `(.L_x_19) ;  /* 0x0000000000048947 */ /* 0x000fea0003800000 */
[----:B------:R-:W-:Y:S01]  /*1550*/  BPT.TRAP 0x1 ;  /* 0x000000040000795c */ /* 0x000fe20000300000 */
.L_x_19:
[----:B------:R-:W3:Y:S01]  /*1560*/  S2UR UR7, SR_CgaCtaId ;  /* 0x00000000000779c3 */ /* 0x000ee20000008800 */
[----:B------:R-:W-:Y:S01]  /*1570*/  UMOV UR6, 0x400 ;  /* 0x0000040000067882 */ /* 0x000fe20000000000 */
[----:B01----:R-:W-:Y:S01]  /*1580*/  IMAD.U32 R5, RZ, RZ, UR5 ;  /* 0x00000005ff057e24 */ /* 0x003fe2000f8e00ff */
[----:B------:R-:W-:Y:S01]  /*1590*/  SHF.L.U32 R4, R7, 0x1f, RZ ;  /* 0x0000001f07047819 */ /* 0x000fe200000006ff */
[----:B---3--:R-:W-:-:S06]  /*15a0*/  ULEA UR6, UR7, UR6, 0x18 ;  /* 0x0000000607067291 */ /* 0x008fcc000f8ec03f */
[----:B------:R-:W-:-:S04]  /*15b0*/  IMAD.U32 R6, RZ, RZ, UR6 ;  /* 0x00000006ff067e24 */ /* 0x000fc8000f8e00ff */
[----:B------:R-:W-:-:S04]  /*15c0*/  IMAD R5, R5, 0x8, R6 ;  /* 0x0000000805057824 */ /* 0x000fc800078e0206 */
[----:B------:R0:W1:Y:S01]  /*15d0*/  SYNCS.PHASECHK.TRANS64.TRYWAIT P1, [R5+URZ], R4 ;  /* 0x00000004050075a7 */ /* 0x000062000802017f */
[----:B------:R-:W-:Y:S05]  /*15e0*/  @!P0 BRA `(.L_x_20) ;  /* 0x0000000000048947 */ /* 0x000fea0003800000 */
[----:B------:R-:W-:Y:S01]  /*15f0*/  BPT.TRAP 0x1 ;  /* 0x000000040000795c */ /* 0x000fe20000300000 */
.L_x_20:
[----:B-1----:R-:W-:Y:S05]  /*1600*/  @P1 BRA `(.L_x_21) ;  /* 0x0000000000081947 */ /* 0x002fea0003800000 */
[----:B------:R-:W1:Y:S02]  /*1610*/  SYNCS.PHASECHK.TRANS64.TRYWAIT P1, [R5+URZ], R4 ;  /* 0x00000004050075a7 */ /* 0x000e64000802017f */
[----:B-1----:R-:W-:Y:S05]  /*1620*/  @!P1 BRA `(.L_x_22) ;  /* 0x0000008400ec9947 */ /* 0x002fea0003800000 */
.L_x_21:
[----:B------:R-:W-:Y:S01]  /*1630*/  ULEA UR6, UR5, UR41, 0xa ;  /* 0x0000002905067291 */ /* 0x000fe2000f8e503f */
[----:B------:R-:W-:Y:S01]  /*1640*/  WARPGROUP.ARRIVE ;  /* 0x00000000000079c5 */ /* 0x000fe20000000000 */
[----:B------:R-:W-:Y:S01]  /*1650*/  ULEA UR7, UR5, UR4, 0x9 ;  /* 0x0000000405077291 */ /* 0x000fe2000f8e483f */
[----:B------:R-:W-:Y:S01]  /*1660*/  UMOV UR9, 0x80000020 ;  /* 0x8000002000097882 */ /* 0x000fe20000000000 */
[----:B------:R-:W-:-:S03]  /*1670*/  UMOV UR11, 0x80000020 ;  /* 0x80000020000b7882 */ /* 0x000fc60000000000 */
[----:B------:R-:W-:Y:S02]  /*1680*/  UMOV UR8, UR6 ;  /* 0x0000000600087c82 */ /* 0x000fe40008000000 */
[----:B------:R-:W-:Y:S02]  /*1690*/  UMOV UR10, UR7 ;  /* 0x00000007000a7c82 */ /* 0x000fe40008000000 */
[----:B------:R-:W-:Y:S01]  /*16a0*/  IGMMA.64x128x32.S8.S8 R88, gdesc[UR8], R88, gsb0 ;  /* 0x03600000085879f1 */ /* 0x000fe20008041058 */
[----:B------:R-:W-:Y:S01]  /*16b0*/  UIADD3 UR8, UR6, 0x200, URZ ;  /* 0x0000020006087890 */ /* 0x000fe2000fffe03f */
[----:B------:R-:W-:Y:S01]  /*16c0*/  UMOV UR9, 0x80000020 ;  /* 0x8000002000097882 */ /* 0x000fe20000000000 */
[----:B------:R-:W-:Y:S02]  /*16d0*/  WARPGROUP.DEPBAR.LE gsb0, 0x0 ;  /* 0x00008000000079c5 */ /* 0x000fe40000010000 */
[----:B------:R-:W-:-:S06]  /*16e0*/  WARPGROUP.ARRIVE ;  /* 0x00000000000079c5 */ /* 0x000fcc0000000000 */
[----:B------:R-:W-:Y:S01]  /*16f0*/  IGMMA.64x128x32.S8.S8 R24, gdesc[UR8], R24, gsb0 ;  /* 0x03600000081879f1 */ /* 0x000fe20008041018 */
        /* <DEDUP_REMOVED lines=14> */
[----:B------:R-:W-:Y:S01]  /*17e0*/  BPT.TRAP 0x1 ;  /* 0x000000040000795c */ /* 0x000fe20000300000 */
.L_x_23:
[----:B01----:R-:W-:Y:S01]  /*17f0*/  IMAD R4, R3, 0x8, R6 ;  /* 0x0000000803047824 */ /* 0x003fe200078e0206 */
[----:B------:R-:W-:-:S03]  /*1800*/  ISETP.GT.U32.AND P1, PT, R19, 0x1, PT ;  /* 0x000000011300780c */ /* 0x000fc60003f24070 */
[----:B------:R-:W-:-:S05]  /*1810*/  VIADD R4, R4, 0x20 ;  /* 0x0000002004047836 */ /* 0x000fca0000000000 */
[----:B------:R-:W-:-:S04]  /*1820*/  PRMT R4, RZ, 0x654, R4 ;  /* 0x00000654ff047816 */ /* 0x000fc80000000004 */
[----:B------:R0:W-:Y:S01]  /*1830*/  SYNCS.ARRIVE.TRANS64.RED.A1T0 RZ, [R4+URZ], RZ ;  /* 0x000000ff04ff79a7 */ /* 0x0001e2000810043f */
[----:B------:R-:W-:Y:S05]  /*1840*/  @P1 BRA `(.L_x_24) ;  /* 0x0000000000041947 */ /* 0x000fea0003800000 */
[----:B------:R-:W-:Y:S01]  /*1850*/  BPT.TRAP 0x1 ;  /* 0x000000040000795c */ /* 0x000fe20000300000 */
.L_x_24:
[----:B------:R-:W-:Y:S01]  /*1860*/  UIADD3 UR5, UR5, 0x1, URZ ;  /* 0x0000000105057890 */ /* 0x000fe2000fffe03f */
[C---:B------:R-:W-:Y:S01]  /*1870*/  ISETP.GT.AND P2, PT, R0.reuse, 0x1, PT ;  /* 0x000000010000780c */ /* 0x040fe20003f44270 */
[----:B------:R-:W-:Y:S02]  /*1880*/  VIADD R3, R3, 0x1 ;  /* 0x0000000103037836 */ /* 0x000fe40000000000 */
[----:B------:R-:W-:Y:S01]  /*1890*/  UISETP.NE.AND UP0, UPT, UR5, 0x4, UPT ;  /* 0x000000040500788c */ /* 0x000fe2000bf05270 */
[----:B------:R-:W-:Y:S02]  /*18a0*/  VIADD R0, R0, 0xffffffff ;  /* 0xffffffff00007836 */ /* 0x000fe40000000000 */
[C---:B------:R-:W-:Y:S01]  /*18b0*/  ISETP.NE.AND P1, PT, R3.reuse, 0x4, PT ;  /* 0x000000040300780c */ /* 0x040fe20003f25270 */
[----:B------:R-:W-:Y:S02]  /*18c0*/  USEL UR6, URZ, 0x1, UP0 ;  /* 0x000000013f067887 */ /* 0x000fe40008000000 */
[----:B------:R-:W-:Y:S01]  /*18d0*/  USEL UR5, UR5, URZ, UP0 ;  /* 0x0000003f05057287 */ /* 0x000fe20008000000 */
[----:B------:R-:W-:-:S03]  /*18e0*/  SEL R3, R3, RZ, P1 ;  /* 0x000000ff03037207 */ /* 0x000fc60000800000 */
[----:B------:R-:W-:Y:S01]  /*18f0*/  LOP3.LUT R7, R7, UR6, RZ, 0x3c, !PT ;  /* 0x0000000607077c12 */ /* 0x000fe2000f8e3cff */
[----:B------:R-:W-:Y:S07]  /*1900*/  @P2 BRA `(.L_x_25) ;  /* 0xfffffffc000c2947 */ /* 0x000fee000383ffff */
.L_x_18:
[----:B------:R-:W3:Y:S02]  /*1910*/  LDC R0, c[0x0][0x28c] ;  /* 0x0000a300ff007b82 */ /* 0x000ee40000000800 */
[----:B---3--:R-:W-:-:S13]  /*1920*/  ISETP.GE.AND P1, PT, R0, 0x1, PT ;  /* 0x000000010000780c */ /* 0x008fda0003f26270 */
[----:B------:R-:W-:Y:S05]  /*1930*/  @!P1 BRA `(.L_x_26) ;  /* 0x0000000000389947 */ /* 0x000fea0003800000 */
[----:B------:R-:W-:Y:S05]  /*1940*/  @!P0 BRA `(.L_x_27) ;  /* 0x0000000000048947 */ /* 0x000fea0003800000 */
[----:B------:R-:W-:Y:S01]  /*1950*/  BPT.TRAP 0x1 ;  /* 0x000000040000795c */ /* 0x000fe20000300000 */
.L_x_27:
[----:B------:R-:W-:Y:S01]  /*1960*/  UISETP.LT.AND UP0, UPT, UR40, 0x1, UPT ;  /* 0x000000012800788c */ /* 0x000fe2000bf01270 */
[----:B------:R-:W-:-:S03]  /*1970*/  ISETP.GT.U32.AND P0, PT, R19, 0x1, PT ;  /* 0x000000011300780c */ /* 0x000fc60003f04070 */
[----:B------:R-:W-:-:S04]  /*1980*/  USEL UR4, UR40, 0x1, UP0 ;  /* 0x0000000128047887 */ /* 0x000fc80008000000 */
[----:B------:R-:W-:-:S04]  /*1990*/  UIADD3 UR4, UR39, UR40, -UR4 ;  /* 0x0000002827047290 */ /* 0x000fc8000fffe804 */
[----:B------:R-:W-:-:S04]  /*19a0*/  USHF.L.U32 UR4, UR4, 0x3, URZ ;  /* 0x0000000304047899 */ /* 0x000fc8000800063f */
[----:B------:R-:W-:-:S06]  /*19b0*/  ULOP3.LUT UR4, UR4, 0x18, URZ, 0xc0, !UPT ;  /* 0x0000001804047892 */ /* 0x000fcc000f8ec03f */
[----:B------:R-:W-:-:S05]  /*19c0*/  IMAD.U32 R3, RZ, RZ, UR4 ;  /* 0x00000004ff037e24 */ /* 0x000fca000f8e00ff */
[----:B------:R-:W-:-:S04]  /*19d0*/  IADD3 R0, R6, 0x20, R3 ;  /* 0x0000002006007810 */ /* 0x000fc80007ffe003 */
[----:B------:R-:W-:-:S04]  /*19e0*/  PRMT R0, RZ, 0x654, R0 ;  /* 0x00000654ff007816 */ /* 0x000fc80000000000 */
[----:B------:R3:W-:Y:S01]  /*19f0*/  SYNCS.ARRIVE.TRANS64.RED.A1T0 RZ, [R0+URZ], RZ ;  /* 0x000000ff00ff79a7 */ /* 0x0007e2000810043f */
[----:B------:R-:W-:Y:S05]  /*1a00*/  @P0 BRA `(.L_x_26) ;  /* 0x0000000000040947 */ /* 0x000fea0003800000 */
[----:B------:R-:W-:Y:S01]  /*1a10*/  BPT.TRAP 0x1 ;  /* 0x000000040000795c */ /* 0x000fe20000300000 */
.L_x_26:
[----:B------:R-:W4:Y:S01]  /*1a20*/  LDC R6, c[0x0][0x288] ;  /* 0x0000a200ff067b82 */ /* 0x000f220000000800 */
[--C-:B---3--:R-:W-:Y:S01]  /*1a30*/  SHF.R.U32.HI R0, RZ, 0x2, R18.reuse ;  /* 0x00000002ff007819 */ /* 0x108fe20000011612 */
[----:B------:R-:W-:Y:S01]  /*1a40*/  UIADD3 UR39, UR40, UR39, URZ ;  /* 0x0000002728277290 */ /* 0x000fe2000fffe03f */
[----:B01----:R-:W-:Y:S01]  /*1a50*/  SHF.R.U32.HI R5, RZ, 0x7, R18 ;  /* 0x00000007ff057819 */ /* 0x003fe20000011612 */
[----:B------:R-:W-:Y:S01]  /*1a60*/  IMAD.SHL.U32 R23, R23, 0x80, RZ ;  /* 0x0000008017177824 */ /* 0x000fe200078e00ff */
[----:B------:R-:W-:Y:S01]  /*1a70*/  LOP3.LUT R3, R0, 0x7, RZ, 0xc0, !PT ;  /* 0x0000000700037812 */ /* 0x000fe200078ec0ff */
[----:B------:R-:W-:Y:S01]  /*1a80*/  USHF.R.U32.HI UR4, URZ, 0x2, UR39 ;  /* 0x000000023f047899 */ /* 0x000fe20008011627 */
[C---:B------:R-:W-:Y:S01]  /*1a90*/  LOP3.LUT R4, R18.reuse, 0x60, RZ, 0xc0, !PT ;  /* 0x0000006012047812 */ /* 0x040fe200078ec0ff */
[----:B------:R-:W-:Y:S01]  /*1aa0*/  IMAD.SHL.U32 R14, R18, 0x2, RZ ;  /* 0x00000002120e7824 */ /* 0x000fe200078e00ff */
[----:B------:R-:W-:Y:S01]  /*1ab0*/  LOP3.LUT R0, R5, 0x1, RZ, 0xc0, !PT ;  /* 0x0000000105007812 */ /* 0x000fe200078ec0ff */
[----:B------:R-:W-:Y:S01]  /*1ac0*/  ULOP3.LUT UR4, UR4, 0x1, URZ, 0xc0, !UPT ;  /* 0x0000000104047892 */ /* 0x000fe2000f8ec03f */
[----:B------:R-:W-:Y:S01]  /*1ad0*/  SHF.R.U32.HI R8, RZ, 0x1, R4 ;  /* 0x00000001ff087819 */ /* 0x000fe20000011604 */
[----:B------:R-:W-:Y:S01]  /*1ae0*/  ULDC UR8, c[0x0][0x284] ;  /* 0x0000a10000087ab9 */ /* 0x000fe20000000800 */
[----:B------:R-:W-:Y:S01]  /*1af0*/  UISETP.GT.U32.AND UP1, UPT, UR39, 0x3, UPT ;  /* 0x000000032700788c */ /* 0x000fe2000bf24070 */
[----:B------:R-:W-:Y:S01]  /*1b00*/  IMAD.SHL.U32 R4, R0, 0x40, RZ ;  /* 0x0000004000047824 */ /* 0x000fe200078e00ff */
[--C-:B------:R-:W-:Y:S01]  /*1b10*/  IADD3 R5, RZ, -R8, -R3.reuse ;  /* 0x80000008ff057210 */ /* 0x100fe20007ffe803 */
[----:B------:R-:W-:Y:S01]  /*1b20*/  UISETP.NE.U32.AND UP0, UPT, UR4, 0x1, UPT ;  /* 0x000000010400788c */ /* 0x000fe2000bf05070 */
[----:B------:R-:W-:Y:S01]  /*1b30*/  SHF.R.S32.HI R160, RZ, 0x1f, R22 ;  /* 0x0000001fffa07819 */ /* 0x000fe20000011416 */
[----:B------:R-:W-:Y:S01]  /*1b40*/  ULDC.64 UR6, c[0x0][0x5d0] ;  /* 0x0001740000067ab9 */ /* 0x000fe20000000a00 */
[----:B------:R-:W-:Y:S01]  /*1b50*/  LOP3.LUT R165, R4, 0x40, R3, 0xe2, !PT ;  /* 0x0000004004a57812 */ /* 0x000fe200078ee203 */
[----:B------:R-:W-:Y:S01]  /*1b60*/  UISETP.LT.U32.AND UP1, UPT, UR40, 0x4, UP1 ;  /* 0x000000042800788c */ /* 0x000fe20008f21070 */
[----:B------:R-:W-:Y:S01]  /*1b70*/  LOP3.LUT R3, R18, 0x3, RZ, 0xc0, !PT ;  /* 0x0000000312037812 */ /* 0x000fe200078ec0ff */
[----:B------:R-:W-:Y:S01]  /*1b80*/  UISETP.GT.U32.AND UP0, UPT, UR40, 0x3, !UP0 ;  /* 0x000000032800788c */ /* 0x000fe2000c704070 */
[C---:B------:R-:W-:Y:S01]  /*1b90*/  LOP3.LUT R14, R23.reuse, 0x6, R14, 0xf8, !PT ;  /* 0x00000006170e7812 */ /* 0x040fe200078ef80e */
[----:B------:R-:W-:Y:S01]  /*1ba0*/  IMAD R7, R160, UR6, RZ ;  /* 0x00000006a0077c24 */ /* 0x000fe2000f8e02ff */
[----:B----4-:R-:W-:Y:S01]  /*1bb0*/  ISETP.GE.AND P0, PT, R23, R6, PT ;  /* 0x000000061700720c */ /* 0x010fe20003f06270 */
[----:B------:R-:W-:Y:S01]  /*1bc0*/  IMAD R10, R3, -0x2, R6 ;  /* 0xfffffffe030a7824 */ /* 0x000fe200078e0206 */
[----:B------:R-:W-:Y:S01]  /*1bd0*/  SHF.R.S32.HI R15, RZ, 0x1f, R14 ;  /* 0x0000001fff0f7819 */ /* 0x000fe2000001140e */
[----:B------:R-:W-:Y:S01]  /*1be0*/  IMAD.SHL.U32 R3, R152, 0x100, RZ ;  /* 0x0000010098037824 */ /* 0x000fe200078e00ff */
[----:B------:R-:W-:Y:S01]  /*1bf0*/  USEL UR5, URZ, 0x1, !UP1 ;  /* 0x000000013f057887 */ /* 0x000fe2000c800000 */
[----:B------:R-:W-:Y:S01]  /*1c00*/  IMAD R0, R0, -0x40, R5 ;  /* 0xffffffc000007824 */ /* 0x000fe200078e0205 */
[----:B------:R-:W-:Y:S01]  /*1c10*/  USEL UR4, URZ, 0x1, !UP0 ;  /* 0x000000013f047887 */ /* 0x000fe2000c000000 */
[----:B------:R-:W-:Y:S01]  /*1c20*/  IMAD.WIDE R4, R152, 0x100, RZ ;  /* 0x0000010098047825 */ /* 0x000fe200078e02ff */
[C---:B------:R-:W-:Y:S01]  /*1c30*/  ISETP.GE.OR P0, PT, R3.reuse, UR8, P0 ;  /* 0x0000000803007c0c */ /* 0x040fe20008706670 */
[----:B------:R-:W-:Y:S01]  /*1c40*/  ULOP3.LUT UR39, UR39, 0x3, URZ, 0xc0, !UPT ;  /* 0x0000000327277892 */ /* 0x000fe2000f8ec03f */
[----:B------:R-:W-:Y:S01]  /*1c50*/  IADD3 R0, -R3, UR8, R0 ;  /* 0x0000000803007c10 */ /* 0x000fe2000fffe100 */
[C---:B------:R-:W-:Y:S01]  /*1c60*/  IMAD R9, R22.reuse, UR7, R7 ;  /* 0x0000000716097c24 */ /* 0x040fe2000f8e0207 */
[----:B------:R-:W-:Y:S01]  /*1c70*/  ULOP3.LUT UR38, UR4, UR38, UR5, 0x96, !UPT ;  /* 0x0000002604267292 */ /* 0x000fe2000f8e9605 */
[----:B------:R-:W-:Y:S01]  /*1c80*/  IMAD.WIDE.U32 R6, R22, UR6, R14 ;  /* 0x0000000616067c25 */ /* 0x000fe2000f8e000e */
[----:B------:R-:W-:-:S03]  /*1c90*/  LOP3.LUT R165, R4, R165, R8, 0xfe, !PT ;  /* 0x000000a504a57212 */ /* 0x000fc600078efe08 */
[----:B------:R-:W-:Y:S02]  /*1ca0*/  IMAD.IADD R7, R7, 0x1, R9 ;  /* 0x0000000107077824 */ /* 0x000fe400078e0209 */
[----:B------:R-:W-:Y:S02]  /*1cb0*/  IMAD.IADD R3, R10, 0x1, -R23 ;  /* 0x000000010a037824 */ /* 0x000fe400078e0a17 */
[----:B------:R-:W-:Y:S01]  /*1cc0*/  IMAD.MOV.U32 R152, RZ, RZ, -0x1 ;  /* 0xffffffffff987424 */ /* 0x000fe200078e00ff */
[----:B------:R-:W-:Y:S06]  /*1cd0*/  @P0 BRA `(.L_x_28) ;  /* 0x0000006000f40947 */ /* 0x000fec0003800000 */
[----:B------:R-:W0:Y:S01]  /*1ce0*/  LDC.64 R20, c[0x0][0x5c8] ;  /* 0x00017200ff147b82 */ /* 0x000e220000000a00 */
[----:B------:R-:W-:Y:S01]  /*1cf0*/  ULDC.64 UR4, c[0x0][0x5c0] ;  /* 0x0001700000047ab9 */ /* 0x000fe20000000a00 */
[----:B------:R-:W-:Y:S01]  /*1d00*/  BSSY B0, `(.L_x_28) ;  /* 0x000063a000007945 */ /* 0x000fe20003800000 */
[-C--:B0-----:R-:W-:Y:S01]  /*1d10*/  IMAD R8, R5, R20.reuse, RZ ;  /* 0x0000001405087224 */ /* 0x081fe200078e02ff */
[----:B------:R-:W-:Y:S01]  /*1d20*/  SHF.L.U64.HI R13, R20, 0x3, R21 ;  /* 0x00000003140d7819 */ /* 0x000fe20000010215 */
[----:B------:R-:W-:-:S04]  /*1d30*/  IMAD.WIDE.U32 R6, R165, R20, R6 ;  /* 0x00000014a5067225 */ /* 0x000fc800078e0006 */
[----:B------:R-:W-:Y:S01]  /*1d40*/  IMAD R9, R165, R21, R8 ;  /* 0x00000015a5097224 */ /* 0x000fe200078e0208 */
[----:B------:R-:W-:Y:S01]  /*1d50*/  IADD3 R158, P0, R6, UR4, RZ ;  /* 0x00000004069e7c10 */ /* 0x000fe2000ff1e0ff */
[C---:B------:R-:W-:Y:S02]  /*1d60*/  IMAD.SHL.U32 R11, R20.reuse, 0x8, RZ ;  /* 0x00000008140b7824 */ /* 0x040fe400078e00ff */
[----:B------:R-:W-:Y:S01]  /*1d70*/  IMAD.IADD R9, R7, 0x1, R9 ;  /* 0x0000000107097824 */ /* 0x000fe200078e0209 */
[-C--:B------:R-:W-:Y:S02]  /*1d80*/  LEA R6, P2, R20, R158.reuse, 0x7 ;  /* 0x0000009e14067211 */ /* 0x080fe400078438ff */
[----:B------:R-:W-:Y:S02]  /*1d90*/  IADD3 R8, P1, R11, R158, RZ ;  /* 0x0000009e0b087210 */ /* 0x000fe40007f3e0ff */
[----:B------:R-:W-:Y:S02]  /*1da0*/  IADD3.X R159, R9, UR5, RZ, P0, !PT ;  /* 0x00000005099f7c10 */ /* 0x000fe400087fe4ff */
[----:B-----5:R-:W-:-:S02]  /*1db0*/  ISETP.NE.AND P0, PT, R154, RZ, PT ;  /* 0x000000ff9a00720c */ /* 0x020fc40003f05270 */
[----:B------:R-:W-:Y:S01]  /*1dc0*/  LEA.HI.X R7, R20, R159, R21, 0x7, P2 ;  /* 0x0000009f14077211 */ /* 0x000fe200010f3c15 */
[----:B------:R-:W-:Y:S01]  /*1dd0*/  IMAD.X R9, R13, 0x1, R159, P1 ;  /* 0x000000010d097824 */ /* 0x000fe200008e069f */
[----:B------:R-:W-:-:S05]  /*1de0*/  IADD3 R10, P2, R11, R6, RZ ;  /* 0x000000060b0a7210 */ /* 0x000fca0007f5e0ff */
[----:B------:R-:W-:-:S04]  /*1df0*/  IMAD.X R11, R13, 0x1, R7, P2 ;  /* 0x000000010d0b7824 */ /* 0x000fc800010e0607 */
[----:B------:R-:W-:Y:S05]  /*1e00*/  @!P0 BRA `(.L_x_29) ;  /* 0x0000004800948947 */ /* 0x000fea0003800000 */
[----:B------:R-:W0:Y:S01]  /*1e10*/  LDC.64 R156, c[0x0][0x5b0] ;  /* 0x00016c00ff9c7b82 */ /* 0x000e220000000a00 */
[----:B------:R-:W-:Y:S01]  /*1e20*/  ULDC.64 UR4, c[0x0][0x5b8] ;  /* 0x00016e0000047ab9 */ /* 0x000fe20000000a00 */
[----:B------:R-:W-:Y:S01]  /*1e30*/  ISETP.GE.AND P0, PT, R0, 0x1, PT ;  /* 0x000000010000780c */ /* 0x000fe20003f06270 */
[----:B------:R-:W-:Y:S01]  /*1e40*/  IMAD R21, R160, UR4, RZ ;  /* 0x00000004a0157c24 */ /* 0x000fe2000f8e02ff */
[----:B------:R-:W-:Y:S01]  /*1e50*/  BSSY B1, `(.L_x_30) ;  /* 0x0000010000017945 */ /* 0x000fe20003800000 */
[C---:B------:R-:W-:Y:S01]  /*1e60*/  IMAD.WIDE.U32 R14, R22.reuse, UR4, R14 ;  /* 0x00000004160e7c25 */ /* 0x040fe2000f8e000e */
[----:B------:R-:W-:Y:S02]  /*1e70*/  ISETP.LT.OR P3, PT, R3, 0x1, !P0 ;  /* 0x000000010300780c */ /* 0x000fe40004761670 */
[----:B------:R-:W1:Y:S01]  /*1e80*/  LDC.64 R12, c[0x0][0x5a8] ;  /* 0x00016a00ff0c7b82 */ /* 0x000e620000000a00 */
[----:B------:R-:W-:Y:S02]  /*1e90*/  IMAD R21, R22, UR5, R21 ;  /* 0x0000000516157c24 */ /* 0x000fe4000f8e0215 */
[----:B------:R-:W-:-:S02]  /*1ea0*/  IMAD.MOV.U32 R20, RZ, RZ, R14 ;  /* 0x000000ffff147224 */ /* 0x000fc400078e000e */
[----:B------:R-:W-:Y:S02]  /*1eb0*/  IMAD.IADD R21, R15, 0x1, R21 ;  /* 0x000000010f157824 */ /* 0x000fe400078e0215 */
[-C--:B0-----:R-:W-:Y:S01]  /*1ec0*/  IMAD R160, R5, R156.reuse, RZ ;  /* 0x0000009c05a07224 */ /* 0x081fe200078e02ff */
[----:B------:R-:W-:Y:S01]  /*1ed0*/  SHF.L.U64.HI R161, R156, 0x3, R157 ;  /* 0x000000039ca17819 */ /* 0x000fe2000001029d */
[----:B------:R-:W-:-:S04]  /*1ee0*/  IMAD.WIDE.U32 R22, R165, R156, R20 ;  /* 0x0000009ca5167225 */ /* 0x000fc800078e0014 */
[----:B------:R-:W-:Y:S01]  /*1ef0*/  IMAD R169, R165, R157, R160 ;  /* 0x0000009da5a97224 */ /* 0x000fe200078e02a0 */
[----:B-1----:R-:W-:Y:S01]  /*1f00*/  IADD3 R22, P1, R22, R12, RZ ;  /* 0x0000000c16167210 */ /* 0x002fe20007f3e0ff */
[----:B------:R-:W-:-:S03]  /*1f10*/  IMAD.SHL.U32 R160, R156, 0x8, RZ ;  /* 0x000000089ca07824 */ /* 0x000fc600078e00ff */
[----:B------:R-:W-:Y:S01]  /*1f20*/  IADD3.X R23, R13, R23, R169, P1, !PT ;  /* 0x000000170d177210 */ /* 0x000fe20000ffe4a9 */
[----:B------:R-:W-:Y:S08]  /*1f30*/  @P3 BRA `(.L_x_31) ;  /* 0x0000000000043947 */ /* 0x000ff00003800000 */
[----:B--2---:R0:W5:Y:S02]  /*1f40*/  LDG.E.U8 R155, desc[UR36][R22.64] ;  /* 0x00000024169b7981 */ /* 0x004164000c1e1100 */
.L_x_31:
[----:B------:R-:W-:Y:S05]  /*1f50*/  BSYNC B1 ;  /* 0x0000000000017941 */ /* 0x000fea0003800000 */
.L_x_30:
[----:B-----5:R-:W-:Y:S01]  /*1f60*/  LOP3.LUT R164, R155, 0xffff, RZ, 0xc0, !PT ;  /* 0x0000ffff9ba47812 */ /* 0x020fe200078ec0ff */
[----:B------:R-:W-:Y:S01]  /*1f70*/  IMAD.WIDE.U32 R162, R165, R156, R160 ;  /* 0x0000009ca5a27225 */ /* 0x000fe200078e00a0 */
[----:B------:R-:W-:Y:S01]  /*1f80*/  ISETP.LT.OR P4, PT, R3, 0x2, !P0 ;  /* 0x000000020300780c */ /* 0x000fe20004781670 */
[----:B------:R-:W-:Y:S01]  /*1f90*/  BSSY B1, `(.L_x_32) ;  /* 0x000000e000017945 */ /* 0x000fe20003800000 */
[----:B------:R-:W-:Y:S01]  /*1fa0*/  PRMT R167, R164, 0x8880, RZ ;  /* 0x00008880a4a77816 */ /* 0x000fe200000000ff */
[----:B------:R-:W-:Y:S01]  /*1fb0*/  IMAD.IADD R163, R169, 0x1, R163 ;  /* 0x00000001a9a37824 */ /* 0x000fe200078e02a3 */
[----:B------:R-:W-:Y:S02]  /*1fc0*/  IADD3 R162, P2, P5, R14, R12, R162 ;  /* 0x0000000c0ea27210 */ /* 0x000fe40007d5e0a2 */
[----:B------:R-:W-:Y:S01]  /*1fd0*/  ISETP.GE.AND P1, PT, R0, 0x9, PT ;  /* 0x000000090000780c */ /* 0x000fe20003f26270 */
[----:B------:R-:W-:Y:S01]  /*1fe0*/  IMAD R164, R167, R154, RZ ;  /* 0x0000009aa7a47224 */ /* 0x000fe200078e02ff */
[----:B------:R-:W-:-:S02]  /*1ff0*/  IADD3.X R163, R21, R13, R163, P2, P5 ;  /* 0x0000000d15a37210 */ /* 0x000fc400017ea4a3 */
[----:B------:R-:W-:Y:S01]  /*2000*/  ISETP.LT.OR P2, PT, R3, 0x1, !P1 ;  /* 0x000000010300780c */ /* 0x000fe20004f41670 */
[----:B------:R-:W-:-:S05]  /*2010*/  @!P3 IMAD R167, R88, R153, R164 ;  /* 0x0000009958a7b224 */ /* 0x000fca00078e02a4 */
[----:B------:R1:W-:Y:S01]  /*2020*/  @!P3 STG.E.U8 desc[UR36][R158.64], R167 ;  /* 0x000000a79e00b986 */ /* 0x0003e2000c101124 */
[----:B------:R-:W-:Y:S06]  /*2030*/  @P4 BRA `(.L_x_33) ;  /* 0x00000000000c4947 */ /* 0x000fec0003800000 */
[----:B--2---:R-:W1:Y:S02]  /*2040*/  LDG.E.U8 R155, desc[UR36][R22.64+0x1] ;  /* 0x00000124169b7981 */ /* 0x004e64000c1e1100 */
[----:B-1----:R-:W-:-:S05]  /*2050*/  PRMT R167, R155, 0x8880, RZ ;  /* 0x000088809ba77816 */ /* 0x002fca00000000ff */
[----:B------:R-:W-:-:S07]  /*2060*/  IMAD R164, R167, R154, RZ ;  /* 0x0000009aa7a47224 */ /* 0x000fce00078e02ff */
.L_x_33:
[----:B------:R-:W-:Y:S05]  /*2070*/  BSYNC B1 ;  /* 0x0000000000017941 */ /* 0x000fea0003800000 */
.L_x_32:
[----:B------:R-:W-:Y:S01]  /*2080*/  @!P4 IMAD R89, R89, R153, R164 ;  /* 0x000000995959c224 */ /* 0x000fe200078e02a4 */
[----:B------:R-:W-:Y:S04]  /*2090*/  BSSY B1, `(.L_x_34) ;  /* 0x0000006000017945 */ /* 0x000fe80003800000 */
[----:B------:R3:W-:Y:S01]  /*20a0*/  @!P4 STG.E.U8 desc[UR36][R158.64+0x1], R89 ;  /* 0x000001599e00c986 */ /* 0x0007e2000c101124 */
[----:B------:R-:W-:Y:S05]  /*20b0*/  @P2 BRA `(.L_x_35) ;  /* 0x00000000000c2947 */ /* 0x000fea0003800000 */
[----:B--2---:R-:W3:Y:S02]  /*20c0*/  LDG.E.U8 R155, desc[UR36][R162.64] ;  /* 0x00000024a29b7981 */ /* 0x004ee4000c1e1100 */
[----:B---3--:R-:W-:-:S05]  /*20d0*/  PRMT R89, R155, 0x8880, RZ ;  /* 0x000088809b597816 */ /* 0x008fca00000000ff */
[----:B------:R-:W-:-:S07]  /*20e0*/  IMAD R164, R89, R154, RZ ;  /* 0x0000009a59a47224 */ /* 0x000fce00078e02ff */
.L_x_35:
[----:B------:R-:W-:Y:S05]  /*20f0*/  BSYNC B1 ;  /* 0x0000000000017941 */ /* 0x000fea0003800000 */
.L_x_34:
[C---:B------:R-:W-:Y:S01]  /*2100*/  ISETP.LT.OR P4, PT, R3.reuse, 0x2, !P1 ;  /* 0x000000020300780c */ /* 0x040fe20004f81670 */
[----:B---3--:R-:W-:Y:S01]  /*2110*/  @!P2 IMAD R89, R90, R153, R164 ;  /* 0x000000995a59a224 */ /* 0x008fe200078e02a4 */
[----:B------:R-:W-:Y:S01]  /*2120*/  BSSY B1, `(.L_x_36) ;  /* 0x0000009000017945 */ /* 0x000fe20003800000 */
[C---:B------:R-:W-:Y:S02]  /*2130*/  ISETP.LT.OR P3, PT, R3.reuse, 0x9, !P0 ;  /* 0x000000090300780c */ /* 0x040fe40004761670 */
[C---:B------:R-:W-:Y:S01]  /*2140*/  ISETP.LT.OR P5, PT, R3.reuse, 0xa, !P0 ;  /* 0x0000000a0300780c */ /* 0x040fe200047a1670 */
[----:B------:R3:W-:Y:S01]  /*2150*/  @!P2 STG.E.U8 desc[UR36][R8.64], R89 ;  /* 0x000000590800a986 */ /* 0x0007e2000c101124 */
[----:B------:R-:W-:-:S06]  /*2160*/  ISETP.LT.OR P2, PT, R3, 0x9, !P1 ;  /* 0x000000090300780c */ /* 0x000fcc0004f41670 */
[----:B------:R-:W-:Y:S07]  /*2170*/  @P4 BRA `(.L_x_37) ;  /* 0x00000000000c4947 */ /* 0x000fee0003800000 */
[----:B--2---:R-:W3:Y:S02]  /*2180*/  LDG.E.U8 R155, desc[UR36][R162.64+0x1] ;  /* 0x00000124a29b7981 */ /* 0x004ee4000c1e1100 */
[----:B---3--:R-:W-:-:S05]  /*2190*/  PRMT R89, R155, 0x8880, RZ ;  /* 0x000088809b597816 */ /* 0x008fca00000000ff */
[----:B------:R-:W-:-:S07]  /*21a0*/  IMAD R164, R89, R154, RZ ;  /* 0x0000009a59a47224 */ /* 0x000fce00078e02ff */
.L_x_37:
[----:B------:R-:W-:Y:S05]  /*21b0*/  BSYNC B1 ;  /* 0x0000000000017941 */ /* 0x000fea0003800000 */
.L_x_36:
[----:B------:R-:W-:Y:S01]  /*21c0*/  @!P4 IMAD R91, R91, R153, R164 ;  /* 0x000000995b5bc224 */ /* 0x000fe200078e02a4 */
[----:B------:R-:W-:Y:S04]  /*21d0*/  BSSY B1, `(.L_x_38) ;  /* 0x0000006000017945 */ /* 0x000fe80003800000 */
[----:B------:R4:W-:Y:S01]  /*21e0*/  @!P4 STG.E.U8 desc[UR36][R8.64+0x1], R91 ;  /* 0x0000015b0800c986 */ /* 0x0009e2000c101124 */
[----:B------:R-:W-:Y:S05]  /*21f0*/  @P3 BRA `(.L_x_39) ;  /* 0x00000000000c3947 */ /* 0x000fea0003800000 */
[----:B--2---:R-:W3:Y:S02]  /*2200*/  LDG.E.U8 R155, desc[UR36][R22.64+0x8] ;  /* 0x00000824169b7981 */ /* 0x004ee4000c1e1100 */
[----:B---3--:R-:W-:-:S05]  /*2210*/  PRMT R89, R155, 0x8880, RZ ;  /* 0x000088809b597816 */ /* 0x008fca00000000ff */
[----:B------:R-:W-:-:S07]  /*2220*/  IMAD R164, R89, R154, RZ ;  /* 0x0000009a59a47224 */ /* 0x000fce00078e02ff */
.L_x_39:
[----:B------:R-:W-:Y:S05]  /*2230*/  BSYNC B1 ;  /* 0x0000000000017941 */ /* 0x000fea0003800000 */
.L_x_38:
[----:B---3--:R-:W-:Y:S01]  /*2240*/  @!P3 IMAD R89, R92, R153, R164 ;  /* 0x000000995c59b224 */ /* 0x008fe200078e02a4 */
[----:B------:R-:W-:Y:S04]  /*2250*/  BSSY B1, `(.L_x_40) ;  /* 0x0000006000017945 */ /* 0x000fe80003800000 */
[----:B------:R3:W-:Y:S01]  /*2260*/  @!P3 STG.E.U8 desc[UR36][R158.64+0x8], R89 ;  /* 0x000008599e00b986 */ /* 0x0007e2000c101124 */
[----:B------:R-:W-:Y:S05]  /*2270*/  @P5 BRA `(.L_x_41) ;  /* 0x00000000000c5947 */ /* 0x000fea0003800000 */
[----:B--2---:R-:W3:Y:S02]  /*2280*/  LDG.E.U8 R155, desc[UR36][R22.64+0x9] ;  /* 0x00000924169b7981 */ /* 0x004ee4000c1e1100 */
[----:B---3--:R-:W-:-:S05]  /*2290*/  PRMT R89, R155, 0x8880, RZ ;  /* 0x000088809b597816 */ /* 0x008fca00000000ff */
[----:B------:R-:W-:-:S07]  /*22a0*/  IMAD R164, R89, R154, RZ ;  /* 0x0000009a59a47224 */ /* 0x000fce00078e02ff */
.L_x_41:
[----:B------:R-:W-:Y:S05]  /*22b0*/  BSYNC B1 ;  /* 0x0000000000017941 */ /* 0x000fea0003800000 */
.L_x_40:
[----:B------:R-:W-:Y:S01]  /*22c0*/  @!P5 IMAD R93, R93, R153, R164 ;  /* 0x000000995d5dd224 */ /* 0x000fe200078e02a4 */
[----:B------:R-:W-:Y:S04]  /*22d0*/  BSSY B1, `(.L_x_42) ;  /* 0x0000006000017945 */ /* 0x000fe80003800000 */
[----:B------:R0:W-:Y:S01]  /*22e0*/  @!P5 STG.E.U8 desc[UR36][R158.64+0x9], R93 ;  /* 0x0000095d9e00d986 */ /* 0x0001e2000c101124 */
[----:B------:R-:W-:Y:S05]  /*22f0*/  @P2 BRA `(.L_x_43) ;  /* 0x00000000000c2947 */ /* 0x000fea0003800000 */
[----:B--2---:R-:W3:Y:S02]  /*2300*/  LDG.E.U8 R155, desc[UR36][R162.64+0x8] ;  /* 0x00000824a29b7981 */ /* 0x004ee4000c1e1100 */
[----:B---3--:R-:W-:-:S05]  /*2310*/  PRMT R89, R155, 0x8880, RZ ;  /* 0x000088809b597816 */ /* 0x008fca00000000ff */
[----:B------:R-:W-:-:S07]  /*2320*/  IMAD R164, R89, R154, RZ ;  /* 0x0000009a59a47224 */ /* 0x000fce00078e02ff */
.L_x_43:
[----:B------:R-:W-:Y:S05]  /*2330*/  BSYNC B1 ;  /* 0x0000000000017941 */ /* 0x000fea0003800000 */
.L_x_42:
        /* <DEDUP_REMOVED lines=11> */
.L_x_45:
[----:B------:R-:W-:Y:S05]  /*23f0*/  BSYNC B1 ;  /* 0x0000000000017941 */ /* 0x000fea0003800000 */
.L_x_44:
[----:B------:R-:W-:Y:S01]  /*2400*/  @!P4 IMAD R95, R95, R153, R164 ;  /* 0x000000995f5fc224 */ /* 0x000fe200078e02a4 */
[----:B------:R-:W-:Y:S04]  /*2410*/  BSSY B1, `(.L_x_46) ;  /* 0x0000006000017945 */ /* 0x000fe80003800000 */
[----:B------:R0:W-:Y:S01]  /*2420*/  @!P4 STG.E.U8 desc[UR36][R8.64+0x9], R95 ;  /* 0x0000095f0800c986 */ /* 0x0001e2000c101124 */
[----:B------:R-:W-:Y:S05]  /*2430*/  @P3 BRA `(.L_x_47) ;  /* 0x00000000000c3947 */ /* 0x000fea0003800000 */
[----:B--2---:R-:W3:Y:S02]  /*2440*/  LDG.E.U8 R155, desc[UR36][R22.64+0x10] ;  /* 0x00001024169b7981 */ /* 0x004ee4000c1e1100 */
[----:B---3--:R-:W-:-:S05]  /*2450*/  PRMT R89, R155, 0x8880, RZ ;  /* 0x000088809b597816 */ /* 0x008fca00000000ff */
[----:B------:R-:W-:-:S07]  /*2460*/  IMAD R164, R89, R154, RZ ;  /* 0x0000009a59a47224 */ /* 0x000fce00078e02ff */
.L_x_47:
[----:B------:R-:W-:Y:S05]  /*2470*/  BSYNC B1 ;  /* 0x0000000000017941 */ /* 0x000fea0003800000 */
.L_x_46:
[----:B---3--:R-:W-:Y:S01]  /*2480*/  @!P3 IMAD R89, R96, R153, R164 ;  /* 0x000000996059b224 */ /* 0x008fe200078e02a4 */
[----:B------:R-:W-:Y:S04]  /*2490*/  BSSY B1, `(.L_x_48) ;  /* 0x0000006000017945 */ /* 0x000fe80003800000 */
[----:B------:R3:W-:Y:S01]  /*24a0*/  @!P3 STG.E.U8 desc[UR36][R158.64+0x10], R89 ;  /* 0x000010599e00b986 */ /* 0x0007e2000c101124 */
[----:B------:R-:W-:Y:S05]  /*24b0*/  @P5 BRA `(.L_x_49) ;  /* 0x00000000000c5947 */ /* 0x000fea0003800000 */
[----:B--2---:R-:W3:Y:S02]  /*24c0*/  LDG.E.U8 R155, desc[UR36][R22.64+0x11] ;  /* 0x00001124169b7981 */ /* 0x004ee4000c1e1100 */
[----:B---3--:R-:W-:-:S05]  /*24d0*/  PRMT R89, R155, 0x8880, RZ ;  /* 0x000088809b597816 */ /* 0x008fca00000000ff */
[----:B------:R-:W-:-:S07]  /*24e0*/  IMAD R164, R89, R154, RZ ;  /* 0x0000009a59a47224 */ /* 0x000fce00078e02ff */
.L_x_49:
[----:B------:R-:W-:Y:S05]  /*24f0*/  BSYNC B1 ;  /* 0x0000000000017941 */ /* 0x000fea0003800000 */
.L_x_48:
[----:B------:R-:W-:Y:S01]  /*2500*/  @!P5 IMAD R97, R97, R153, R164 ;  /* 0x000000996161d224 */ /* 0x000fe200078e02a4 */
[----:B------:R-:W-:Y:S04]  /*2510*/  BSSY B1, `(.L_x_50) ;  /* 0x0000006000017945 */ /* 0x000fe80003800000 */
[----:B------:R0:W-:Y:S01]  /*2520*/  @!P5 STG.E.U8 desc[UR36][R158.64+0x11], R97 ;  /* 0x000011619e00d986 */ /* 0x0001e2000c101124 */
[----:B------:R-:W-:Y:S05]  /*2530*/  @P2 BRA `(.L_x_51) ;  /* 0x00000000000c2947 */ /* 0x000fea0003800000 */
[----:B--2---:R-:W3:Y:S02]  /*2540*/  LDG.E.U8 R155, desc[UR36][R162.64+0x10] ;  /* 0x00001024a29b7981 */ /* 0x004ee4000c1e1100 */
[----:B---3--:R-:W-:-:S05]  /*2550*/  PRMT R89, R155, 0x8880, RZ ;  /* 0x000088809b597816 */ /* 0x008fca00000000ff */
[----:B------:R-:W-:-:S07]  /*2560*/  IMAD R164, R89, R154, RZ ;  /* 0x0000009a59a47224 */ /* 0x000fce00078e02ff */
.L_x_51:
[----:B------:R-:W-:Y:S05]  /*2570*/  BSYNC B1 ;  /* 0x0000000000017941 */ /* 0x000fea0003800000 */
.L_x_50:
        /* <DEDUP_REMOVED lines=11> */
.L_x_53:
[----:B------:R-:W-:Y:S05]  /*2630*/  BSYNC B1 ;  /* 0x0000000000017941 */ /* 0x000fea0003800000 */
.L_x_52:
[----:B------:R-:W-:Y:S01]  /*2640*/  @!P4 IMAD R99, R99, R153, R164 ;  /* 0x000000996363c224 */ /* 0x000fe200078e02a4 */
[----:B------:R-:W-:Y:S04]  /*2650*/  BSSY B1, `(.L_x_54) ;  /* 0x0000006000017945 */ /* 0x000fe80003800000 */
[----:B------:R0:W-:Y:S01]  /*2660*/  @!P4 STG.E.U8 desc[UR36][R8.64+0x11], R99 ;  /* 0x000011630800c986 */ /* 0x0001e2000c101124 */
[----:B------:R-:W-:Y:S05]  /*2670*/  @P3 BRA `(.L_x_55) ;  /* 0x00000000000c3947 */ /* 0x000fea0003800000 */
[----:B--2---:R-:W3:Y:S02]  /*2680*/  LDG.E.U8 R155, desc[UR36][R22.64+0x18] ;  /* 0x00001824169b7981 */ /* 0x004ee4000c1e1100 */
[----:B---3--:R-:W-:-:S05]  /*2690*/  PRMT R89, R155, 0x8880, RZ ;  /* 0x000088809b597816 */ /* 0x008fca00000000ff */
[----:B------:R-:W-:-:S07]  /*26a0*/  IMAD R164, R89, R154, RZ ;  /* 0x0000009a59a47224 */ /* 0x000fce00078e02ff */
.L_x_55:
[----:B------:R-:W-:Y:S05]  /*26b0*/  BSYNC B1 ;  /* 0x0000000000017941 */ /* 0x000fea0003800000 */
.L_x_54:
[----:B---3--:R-:W-:Y:S01]  /*26c0*/  @!P3 IMAD R89, R100, R153, R164 ;  /* 0x000000996459b224 */ /* 0x008fe200078e02a4 */
[----:B------:R-:W-:Y:S04]  /*26d0*/  BSSY B1, `(.L_x_56) ;  /* 0x0000006000017945 */ /* 0x000fe80003800000 */
[----:B------:R3:W-:Y:S01]  /*26e0*/  @!P3 STG.E.U8 desc[UR36][R158.64+0x18], R89 ;  /* 0x000018599e00b986 */ /* 0x0007e2000c101124 */
[----:B------:R-:W-:Y:S05]  /*26f0*/  @P5 BRA `(.L_x_57) ;  /* 0x00000000000c5947 */ /* 0x000fea0003800000 */
[----:B--2---:R-:W3:Y:S02]  /*2700*/  LDG.E.U8 R155, desc[UR36][R22.64+0x19] ;  /* 0x00001924169b7981 */ /* 0x004ee4000c1e1100 */
[----:B---3--:R-:W-:-:S05]  /*2710*/  PRMT R89, R155, 0x8880, RZ ;  /* 0x000088809b597816 */ /* 0x008fca00000000ff */
[----:B------:R-:W-:-:S07]  /*2720*/  IMAD R164, R89, R154, RZ ;  /* 0x0000009a59a47224 */ /* 0x000fce00078e02ff */
.L_x_57:
[----:B------:R-:W-:Y:S05]  /*2730*/  BSYNC B1 ;  /* 0x0000000000017941 */ /* 0x000fea0003800000 */
.L_x_56:
[----:B------:R-:W-:Y:S01]  /*2740*/  @!P5 IMAD R101, R101, R153, R164 ;  /* 0x000000996565d224 */ /* 0x000fe200078e02a4 */
[----:B------:R-:W-:Y:S04]  /*2750*/  BSSY B1, `(.L_x_58) ;  /* 0x0000006000017945 */ /* 0x000fe80003800000 */
[----:B------:R0:W-:Y:S01]  /*2760*/  @!P5 STG.E.U8 desc[UR36][R158.64+0x19], R101 ;  /* 0x000019659e00d986 */ /* 0x0001e2000c101124 */
[----:B------:R-:W-:Y:S05]  /*2770*/  @P2 BRA `(.L_x_59) ;  /* 0x00000000000c2947 */ /* 0x000fea0003800000 */
[----:B--2---:R-:W3:Y:S02]  /*2780*/  LDG.E.U8 R155, desc[UR36][R162.64+0x18] ;  /* 0x00001824a29b7981 */ /* 0x004ee4000c1e1100 */
[----:B---3--:R-:W-:-:S05]  /*2790*/  PRMT R89, R155, 0x8880, RZ ;  /* 0x000088809b597816 */ /* 0x008fca00000000ff */
[----:B------:R-:W-:-:S07]  /*27a0*/  IMAD R164, R89, R154, RZ ;  /* 0x0000009a59a47224 */ /* 0x000fce00078e02ff */
.L_x_59:
[----:B------:R-:W-:Y:S05]  /*27b0*/  BSYNC B1 ;  /* 0x0000000000017941 */ /* 0x000fea0003800000 */
.L_x_58:
        /* <DEDUP_REMOVED lines=11> */
.L_x_61:
[----:B------:R-:W-:Y:S05]  /*2870*/  BSYNC B1 ;  /* 0x0000000000017941 */ /* 0x000fea0003800000 */
.L_x_60:
[----:B------:R-:W-:Y:S01]  /*2880*/  @!P4 IMAD R103, R103, R153, R164 ;  /* 0x000000996767c224 */ /* 0x000fe200078e02a4 */
[----:B------:R-:W-:Y:S04]  /*2890*/  BSSY B1, `(.L_x_62) ;  /* 0x0000006000017945 */ /* 0x000fe80003800000 */
[----:B------:R0:W-:Y:S01]  /*28a0*/  @!P4 STG.E.U8 desc[UR36][R8.64+0x19], R103 ;  /* 0x000019670800c986 */ /* 0x0001e2000c101124 */
[----:B------:R-:W-:Y:S05]  /*28b0*/  @P3 BRA `(.L_x_63) ;  /* 0x00000000000c3947 */ /* 0x000fea0003800000 */
[----:B--2---:R-:W3:Y:S02]  /*28c0*/  LDG.E.U8 R155, desc[UR36][R22.64+0x20] ;  /* 0x00002024169b7981 */ /* 0x004ee4000c1e1100 */
[----:B---3--:R-:W-:-:S05]  /*28d0*/  PRMT R89, R155, 0x8880, RZ ;  /* 0x000088809b597816 */ /* 0x008fca00000000ff */
[----:B------:R-:W-:-:S07]  /*28e0*/  IMAD R164, R89, R154, RZ ;  /* 0x0000009a59a47224 */ /* 0x000fce00078e02ff */
.L_x_63:
[----:B------:R-:W-:Y:S05]  /*28f0*/  BSYNC B1 ;  /* 0x0000000000017941 */ /* 0x000fea0003800000 */
.L_x_62:
[----:B---3--:R-:W-:Y:S01]  /*2900*/  @!P3 IMAD R89, R104, R153, R164 ;  /* 0x000000996859b224 */ /* 0x008fe200078e02a4 */
[----:B------:R-:W-:Y:S04]  /*2910*/  BSSY B1, `(.L_x_64) ;  /* 0x0000006000017945 */ /* 0x000fe80003800000 */
[----:B------:R3:W-:Y:S01]  /*2920*/  @!P3 STG.E.U8 desc[UR36][R158.64+0x20], R89 ;  /* 0x000020599e00b986 */ /* 0x0007e2000c101124 */
[----:B------:R-:W-:Y:S05]  /*2930*/  @P5 BRA `(.L_x_65) ;  /* 0x00000000000c5947 */ /* 0x000fea0003800000 */
[----:B--2---:R-:W3:Y:S02]  /*2940*/  LDG.E.U8 R155, desc[UR36][R22.64+0x21] ;  /* 0x00002124169b7981 */ /* 0x004ee4000c1e1100 */
[----:B---3--:R-:W-:-:S05]  /*2950*/  PRMT R89, R155, 0x8880, RZ ;  /* 0x000088809b597816 */ /* 0x008fca00000000ff */
[----:B------:R-:W-:-:S07]  /*2960*/  IMAD R164, R89, R154, RZ ;  /* 0x0000009a59a47224 */ /* 0x000fce00078e02ff */
.L_x_65:
[----:B------:R-:W-:Y:S05]  /*2970*/  BSYNC B1 ;  /* 0x0000000000017941 */ /* 0x000fea0003800000 */
.L_x_64:
[----:B------:R-:W-:Y:S01]  /*2980*/  @!P5 IMAD R105, R105, R153, R164 ;  /* 0x000000996969d224 */ /* 0x000fe200078e02a4 */
[----:B------:R-:W-:Y:S04]  /*2990*/  BSSY B1, `(.L_x_66) ;  /* 0x0000006000017945 */ /* 0x000fe80003800000 */
[----:B------:R0:W-:Y:S01]  /*29a0*/  @!P5 STG.E.U8 desc[UR36][R158.64+0x21], R105 ;  /* 0x000021699e00d986 */ /* 0x0001e2000c101124 */
[----:B------:R-:W-:Y:S05]  /*29b0*/  @P2 BRA `(.L_x_67) ;  /* 0x00000000000c2947 */ /* 0x000fea0003800000 */
[----:B--2---:R-:W3:Y:S02]  /*29c0*/  LDG.E.U8 R155, desc[UR36][R162.64+0x20] ;  /* 0x00002024a29b7981 */ /* 0x004ee4000c1e1100 */
[----:B---3--:R-:W-:-:S05]  /*29d0*/  PRMT R89, R155, 0x8880, RZ ;  /* 0x000088809b597816 */ /* 0x008fca00000000ff */
[----:B------:R-:W-:-:S07]  /*29e0*/  IMAD R164, R89, R154, RZ ;  /* 0x0000009a59a47224 */ /* 0x000fce00078e02ff */
.L_x_67:
[----:B------:R-:W-:Y:S05]  /*29f0*/  BSYNC B1 ;  /* 0x0000000000017941 */ /* 0x000fea0003800000 */
.L_x_66:
        /* <DEDUP_REMOVED lines=11> */
.L_x_69:
[----:B------:R-:W-:Y:S05]  /*2ab0*/  BSYNC B1 ;  /* 0x0000000000017941 */ /* 0x000fea0003800000 */
.L_x_68:
[----:B------:R-:W-:Y:S01]  /*2ac0*/  @!P4 IMAD R107, R107, R153, R164 ;  /* 0x000000996b6bc224 */ /* 0x000fe200078e02a4 */
[----:B------:R-:W-:Y:S04]  /*2ad0*/  BSSY B1, `(.L_x_70) ;  /* 0x0000006000017945 */ /* 0x000fe80003800000 */
[----:B------:R0:W-:Y:S01]  /*2ae0*/  @!P4 STG.E.U8 desc[UR36][R8.64+0x21], R107 ;  /* 0x0000216b0800c986 */ /* 0x0001e2000c101124 */
[----:B------:R-:W-:Y:S05]  /*2af0*/  @P3 BRA `(.L_x_71) ;  /* 0x00000000000c3947 */ /* 0x000fea0003800000 */
[----:B--2---:R-:W3:Y:S02]  /*2b00*/  LDG.E.U8 R155, desc[UR36][R22.64+0x28] ;  /* 0x00002824169b7981 */ /* 0x004ee4000c1e1100 */
[----:B---3--:R-:W-:-:S05]  /*2b10*/  PRMT R89, R155, 0x8880, RZ ;  /* 0x000088809b597816 */ /* 0x008fca00000000ff */
[----:B------:R-:W-:-:S07]  /*2b20*/  IMAD R164, R89, R154, RZ ;  /* 0x0000009a59a47224 */ /* 0x000fce00078e02ff */
.L_x_71:
[----:B------:R-:W-:Y:S05]  /*2b30*/  BSYNC B1 ;  /* 0x0000000000017941 */ /* 0x000fea0003800000 */
.L_x_70:
[----:B---3--:R-:W-:Y:S01]  /*2b40*/  @!P3 IMAD R89, R108, R153, R164 ;  /* 0x000000996c59b224 */ /* 0x008fe200078e02a4 */
[----:B------:R-:W-:Y:S04]  /*2b50*/  BSSY B1, `(.L_x_72) ;  /* 0x0000006000017945 */ /* 0x000fe80003800000 */
[----:B------:R3:W-:Y:S01]  /*2b60*/  @!P3 STG.E.U8 desc[UR36][R158.64+0x28], R89 ;  /* 0x000028599e00b986 */ /* 0x0007e2000c101124 */
[----:B------:R-:W-:Y:S05]  /*2b70*/  @P5 BRA `(.L_x_73) ;  /* 0x00000000000c5947 */ /* 0x000fea0003800000 */
[----:B--2---:R-:W3:Y:S02]  /*2b80*/  LDG.E.U8 R155, desc[UR36][R22.64+0x29] ;  /* 0x00002924169b7981 */ /* 0x004ee4000c1e1100 */
[----:B---3--:R-:W-:-:S05]  /*2b90*/  PRMT R89, R155, 0x8880, RZ ;  /* 0x000088809b597816 */ /* 0x008fca00000000ff */
[----:B------:R-:W-:-:S07]  /*2ba0*/  IMAD R164, R89, R154, RZ ;  /* 0x0000009a59a47224 */ /* 0x000fce00078e02ff */
.L_x_73:
[----:B------:R-:W-:Y:S05]  /*2bb0*/  BSYNC B1 ;  /* 0x0000000000017941 */ /* 0x000fea0003800000 */
.L_x_72:
[----:B------:R-:W-:Y:S01]  /*2bc0*/  @!P5 IMAD R109, R109, R153, R164 ;  /* 0x000000996d6dd224 */ /* 0x000fe200078e02a4 */
[----:B------:R-:W-:Y:S04]  /*2bd0*/  BSSY B1, `(.L_x_74) ;  /* 0x0000006000017945 */ /* 0x000fe80003800000 */
[----:B------:R0:W-:Y:S01]  /*2be0*/  @!P5 STG.E.U8 desc[UR36][R158.64+0x29], R109 ;  /* 0x0000296d9e00d986 */ /* 0x0001e2000c101124 */
[----:B------:R-:W-:Y:S05]  /*2bf0*/  @P2 BRA `(.L_x_75) ;  /* 0x00000000000c2947 */ /* 0x000fea0003800000 */
[----:B--2---:R-:W3:Y:S02]  /*2c00*/  LDG.E.U8 R155, desc[UR36][R162.64+0x28] ;  /* 0x00002824a29b7981 */ /* 0x004ee4000c1e1100 */
[----:B---3--:R-:W-:-:S05]  /*2c10*/  PRMT R89, R155, 0x8880, RZ ;  /* 0x000088809b597816 */ /* 0x008fca00000000ff */
[----:B------:R-:W-:-:S07]  /*2c20*/  IMAD R164, R89, R154, RZ ;  /* 0x0000009a59a47224 */ /* 0x000fce00078e02ff */
.L_x_75:
[----:B------:R-:W-:Y:S05]  /*2c30*/  BSYNC B1 ;  /* 0x0000000000017941 */ /* 0x000fea0003800000 */
.L_x_74:
        /* <DEDUP_REMOVED lines=11> */
.L_x_77:
[----:B------:R-:W-:Y:S05]  /*2cf0*/  BSYNC B1 ;  /* 0x0000000000017941 */ /* 0x000fea0003800000 */
.L_x_76:
[----:B------:R-:W-:Y:S01]  /*2d00*/  @!P4 IMAD R111, R111, R153, R164 ;  /* 0x000000996f6fc224 */ /* 0x000fe200078e02a4 */
[----:B------:R-:W-:Y:S04]  /*2d10*/  BSSY B1, `(.L_x_78) ;  /* 0x0000006000017945 */ /* 0x000fe80003800000 */
[----:B------:R0:W-:Y:S01]  /*2d20*/  @!P4 STG.E.U8 desc[UR36][R8.64+0x29], R111 ;  /* 0x0000296f0800c986 */ /* 0x0001e2000c101124 */
[----:B------:R-:W-:Y:S05]  /*2d30*/  @P3 BRA `(.L_x_79) ;  /* 0x00000000000c3947 */ /* 0x000fea0003800000 */
[----:B--2---:R-:W3:Y:S02]  /*2d40*/  LDG.E.U8 R155, desc[UR36][R22.64+0x30] ;  /* 0x00003024169b7981 */ /* 0x004ee4000c1e1100 */
[----:B---3--:R-:W-:-:S05]  /*2d50*/  PRMT R89, R155, 0x8880, RZ ;  /* 0x000088809b597816 */ /* 0x008fca00000000ff */
[----:B------:R-:W-:-:S07]  /*2d60*/  IMAD R164, R89, R154, RZ ;  /* 0x0000009a59a47224 */ /* 0x000fce00078e02ff */
.L_x_79:
[----:B------:R-:W-:Y:S05]  /*2d70*/  BSYNC B1 ;  /* 0x0000000000017941 */ /* 0x000fea0003800000 */
.L_x_78:
[----:B---3--:R-:W-:Y:S01]  /*2d80*/  @!P3 IMAD R89, R112, R153, R164 ;  /* 0x000000997059b224 */ /* 0x008fe200078e02a4 */
[----:B------:R-:W-:Y:S04]  /*2d90*/  BSSY B1, `(.L_x_80) ;  /* 0x0000006000017945 */ /* 0x000fe80003800000 */
[----:B------:R3:W-:Y:S01]  /*2da0*/  @!P3 STG.E.U8 desc[UR36][R158.64+0x30], R89 ;  /* 0x000030599e00b986 */ /* 0x0007e2000c101124 */
[----:B------:R-:W-:Y:S05]  /*2db0*/  @P5 BRA `(.L_x_81) ;  /* 0x00000000000c5947 */ /* 0x000fea0003800000 */
[----:B--2---:R-:W3:Y:S02]  /*2dc0*/  LDG.E.U8 R155, desc[UR36][R22.64+0x31] ;  /* 0x00003124169b7981 */ /* 0x004ee4000c1e1100 */
[----:B---3--:R-:W-:-:S05]  /*2dd0*/  PRMT R89, R155, 0x8880, RZ ;  /* 0x000088809b597816 */ /* 0x008fca00000000ff */
[----:B------:R-:W-:-:S07]  /*2de0*/  IMAD R164, R89, R154, RZ ;  /* 0x0000009a59a47224 */ /* 0x000fce00078e02ff */
.L_x_81:
[----:B------:R-:W-:Y:S05]  /*2df0*/  BSYNC B1 ;  /* 0x0000000000017941 */ /* 0x000fea0003800000 */
.L_x_80:
[----:B------:R-:W-:Y:S01]  /*2e00*/  @!P5 IMAD R113, R113, R153, R164 ;  /* 0x000000997171d224 */ /* 0x000fe200078e02a4 */
[----:B------:R-:W-:Y:S04]  /*2e10*/  BSSY B1, `(.L_x_82) ;  /* 0x0000006000017945 */ /* 0x000fe80003800000 */
[----:B------:R0:W-:Y:S01]  /*2e20*/  @!P5 STG.E.U8 desc[UR36][R158.64+0x31], R113 ;  /* 0x000031719e00d986 */ /* 0x0001e2000c101124 */
[----:B------:R-:W-:Y:S05]  /*2e30*/  @P2 BRA `(.L_x_83) ;  /* 0x00000000000c2947 */ /* 0x000fea0003800000 */
[----:B--2---:R-:W3:Y:S02]  /*2e40*/  LDG.E.U8 R155, desc[UR36][R162.64+0x30] ;  /* 0x00003024a29b7981 */ /* 0x004ee4000c1e1100 */
[----:B---3--:R-:W-:-:S05]  /*2e50*/  PRMT R89, R155, 0x8880, RZ ;  /* 0x000088809b597816 */ /* 0x008fca00000000ff */
[----:B------:R-:W-:-:S07]  /*2e60*/  IMAD R164, R89, R154, RZ ;  /* 0x0000009a59a47224 */ /* 0x000fce00078e02ff */
.L_x_83:
[----:B------:R-:W-:Y:S05]  /*2e70*/  BSYNC B1 ;  /* 0x0000000000017941 */ /* 0x000fea0003800000 */
.L_x_82:
        /* <DEDUP_REMOVED lines=11> */
.L_x_85:
[----:B------:R-:W-:Y:S05]  /*2f30*/  BSYNC B1 ;  /* 0x0000000000017941 */ /* 0x000fea0003800000 */
.L_x_84:
[----:B------:R-:W-:Y:S01]  /*2f40*/  @!P4 IMAD R115, R115, R153, R164 ;  /* 0x000000997373c224 */ /* 0x000fe200078e02a4 */
[----:B------:R-:W-:Y:S04]  /*2f50*/  BSSY B1, `(.L_x_86) ;  /* 0x0000006000017945 */ /* 0x000fe80003800000 */
[----:B------:R0:W-:Y:S01]  /*2f60*/  @!P4 STG.E.U8 desc[UR36][R8.64+0x31], R115 ;  /* 0x000031730800c986 */ /* 0x0001e2000c101124 */
[----:B------:R-:W-:Y:S05]  /*2f70*/  @P3 BRA `(.L_x_87) ;  /* 0x00000000000c3947 */ /* 0x000fea0003800000 */
[----:B--2---:R-:W3:Y:S02]  /*2f80*/  LDG.E.U8 R155, desc[UR36][R22.64+0x38] ;  /* 0x00003824169b7981 */ /* 0x004ee4000c1e1100 */
[----:B---3--:R-:W-:-:S05]  /*2f90*/  PRMT R89, R155, 0x8880, RZ ;  /* 0x000088809b597816 */ /* 0x008fca00000000ff */
[----:B------:R-:W-:-:S07]  /*2fa0*/  IMAD R164, R89, R154, RZ ;  /* 0x0000009a59a47224 */ /* 0x000fce00078e02ff */
.L_x_87:
[----:B------:R-:W-:Y:S05]  /*2fb0*/  BSYNC B1 ;  /* 0x0000000000017941 */ /* 0x000fea0003800000 */
.L_x_86:
[----:B---3--:R-:W-:Y:S01]  /*2fc0*/  @!P3 IMAD R89, R116, R153, R164 ;  /* 0x000000997459b224 */ /* 0x008fe200078e02a4 */
[----:B------:R-:W-:Y:S04]  /*2fd0*/  BSSY B1, `(.L_x_88) ;  /* 0x0000006000017945 */ /* 0x000fe80003800000 */
[----:B------:R3:W-:Y:S01]  /*2fe0*/  @!P3 STG.E.U8 desc[UR36][R158.64+0x38], R89 ;  /* 0x000038599e00b986 */ /* 0x0007e2000c101124 */
[----:B------:R-:W-:Y:S05]  /*2ff0*/  @P5 BRA `(.L_x_89) ;  /* 0x00000000000c5947 */ /* 0x000fea0003800000 */
[----:B--2---:R-:W3:Y:S02]  /*3000*/  LDG.E.U8 R155, desc[UR36][R22.64+0x39] ;  /* 0x00003924169b7981 */ /* 0x004ee4000c1e1100 */
[----:B---3--:R-:W-:-:S05]  /*3010*/  PRMT R89, R155, 0x8880, RZ ;  /* 0x000088809b597816 */ /* 0x008fca00000000ff */
[----:B------:R-:W-:-:S07]  /*3020*/  IMAD R164, R89, R154, RZ ;  /* 0x0000009a59a47224 */ /* 0x000fce00078e02ff */
.L_x_89:
[----:B------:R-:W-:Y:S05]  /*3030*/  BSYNC B1 ;  /* 0x0000000000017941 */ /* 0x000fea0003800000 */
.L_x_88:
[----:B------:R-:W-:Y:S01]  /*3040*/  @!P5 IMAD R117, R117, R153, R164 ;  /* 0x000000997575d224 */ /* 0x000fe200078e02a4 */
[----:B------:R-:W-:Y:S04]  /*3050*/  BSSY B1, `(.L_x_90) ;  /* 0x0000006000017945 */ /* 0x000fe80003800000 */
[----:B------:R0:W-:Y:S01]  /*3060*/  @!P5 STG.E.U8 desc[UR36][R158.64+0x39], R117 ;  /* 0x000039759e00d986 */ /* 0x0001e2000c101124 */
[----:B------:R-:W-:Y:S05]  /*3070*/  @P2 BRA `(.L_x_91) ;  /* 0x00000000000c2947 */ /* 0x000fea0003800000 */
[----:B--2---:R-:W3:Y:S02]  /*3080*/  LDG.E.U8 R155, desc[UR36][R162.64+0x38] ;  /* 0x00003824a29b7981 */ /* 0x004ee4000c1e1100 */
[----:B---3--:R-:W-:-:S05]  /*3090*/  PRMT R89, R155, 0x8880, RZ ;  /* 0x000088809b597816 */ /* 0x008fca00000000ff */
[----:B------:R-:W-:-:S07]  /*30a0*/  IMAD R164, R89, R154, RZ ;  /* 0x0000009a59a47224 */ /* 0x000fce00078e02ff */
.L_x_91:
[----:B------:R-:W-:Y:S05]  /*30b0*/  BSYNC B1 ;  /* 0x0000000000017941 */ /* 0x000fea0003800000 */
.L_x_90:
        /* <DEDUP_REMOVED lines=11> */
.L_x_93:
[----:B------:R-:W-:Y:S05]  /*3170*/  BSYNC B1 ;  /* 0x0000000000017941 */ /* 0x000fea0003800000 */
.L_x_92:
[----:B------:R-:W-:Y:S01]  /*3180*/  @!P4 IMAD R119, R119, R153, R164 ;  /* 0x000000997777c224 */ /* 0x000fe200078e02a4 */
[----:B------:R-:W-:Y:S04]  /*3190*/  BSSY B1, `(.L_x_94) ;  /* 0x0000006000017945 */ /* 0x000fe80003800000 */
[----:B------:R0:W-:Y:S01]  /*31a0*/  @!P4 STG.E.U8 desc[UR36][R8.64+0x39], R119 ;  /* 0x000039770800c986 */ /* 0x0001e2000c101124 */
[----:B------:R-:W-:Y:S05]  /*31b0*/  @P3 BRA `(.L_x_95) ;  /* 0x00000000000c3947 */ /* 0x000fea0003800000 */
[----:B--2---:R-:W3:Y:S02]  /*31c0*/  LDG.E.U8 R155, desc[UR36][R22.64+0x40] ;  /* 0x00004024169b7981 */ /* 0x004ee4000c1e1100 */
[----:B---3--:R-:W-:-:S05]  /*31d0*/  PRMT R89, R155, 0x8880, RZ ;  /* 0x000088809b597816 */ /* 0x008fca00000000ff */
[----:B------:R-:W-:-:S07]  /*31e0*/  IMAD R164, R89, R154, RZ ;  /* 0x0000009a59a47224 */ /* 0x000fce00078e02ff */
.L_x_95:
[----:B------:R-:W-:Y:S05]  /*31f0*/  BSYNC B1 ;  /* 0x0000000000017941 */ /* 0x000fea0003800000 */
.L_x_94:
[----:B---3--:R-:W-:Y:S01]  /*3200*/  @!P3 IMAD R89, R120, R153, R164 ;  /* 0x000000997859b224 */ /* 0x008fe200078e02a4 */
[----:B------:R-:W-:Y:S04]  /*3210*/  BSSY B1, `(.L_x_96) ;  /* 0x0000006000017945 */ /* 0x000fe80003800000 */
[----:B------:R3:W-:Y:S01]  /*3220*/  @!P3 STG.E.U8 desc[UR36][R158.64+0x40], R89 ;  /* 0x000040599e00b986 */ /* 0x0007e2000c101124 */
[----:B------:R-:W-:Y:S05]  /*3230*/  @P5 BRA `(.L_x_97) ;  /* 0x00000000000c5947 */ /* 0x000fea0003800000 */
[----:B--2---:R-:W3:Y:S02]  /*3240*/  LDG.E.U8 R155, desc[UR36][R22.64+0x41] ;  /* 0x00004124169b7981 */ /* 0x004ee4000c1e1100 */
[----:B---3--:R-:W-:-:S05]  /*3250*/  PRMT R89, R155, 0x8880, RZ ;  /* 0x000088809b597816 */ /* 0x008fca00000000ff */
[----:B------:R-:W-:-:S07]  /*3260*/  IMAD R164, R89, R154, RZ ;  /* 0x0000009a59a47224 */ /* 0x000fce00078e02ff */
.L_x_97:
[----:B------:R-:W-:Y:S05]  /*3270*/  BSYNC B1 ;  /* 0x0000000000017941 */ /* 0x000fea0003800000 */
.L_x_96:
[----:B------:R-:W-:Y:S01]  /*3280*/  @!P5 IMAD R121, R121, R153, R164 ;  /* 0x000000997979d224 */ /* 0x000fe200078e02a4 */
[----:B------:R-:W-:Y:S04]  /*3290*/  BSSY B1, `(.L_x_98) ;  /* 0x0000006000017945 */ /* 0x000fe80003800000 */
[----:B------:R0:W-:Y:S01]  /*32a0*/  @!P5 STG.E.U8 desc[UR36][R158.64+0x41], R121 ;  /* 0x000041799e00d986 */ /* 0x0001e2000c101124 */
[----:B------:R-:W-:Y:S05]  /*32b0*/  @P2 BRA `(.L_x_99) ;  /* 0x00000000000c2947 */ /* 0x000fea0003800000 */
[----:B--2---:R-:W3:Y:S02]  /*32c0*/  LDG.E.U8 R155, desc[UR36][R162.64+0x40] ;  /* 0x00004024a29b7981 */ /* 0x004ee4000c1e1100 */
[----:B---3--:R-:W-:-:S05]  /*32d0*/  PRMT R89, R155, 0x8880, RZ ;  /* 0x000088809b597816 */ /* 0x008fca00000000ff */
[----:B------:R-:W-:-:S07]  /*32e0*/  IMAD R164, R89, R154, RZ ;  /* 0x0000009a59a47224 */ /* 0x000fce00078e02ff */
.L_x_99:
[----:B------:R-:W-:Y:S05]  /*32f0*/  BSYNC B1 ;  /* 0x0000000000017941 */ /* 0x000fea0003800000 */
.L_x_98:
        /* <DEDUP_REMOVED lines=11> */
.L_x_101:
[----:B------:R-:W-:Y:S05]  /*33b0*/  BSYNC B1 ;  /* 0x0000000000017941 */ /* 0x000fea0003800000 */
.L_x_100:
[----:B------:R-:W-:Y:S01]  /*33c0*/  @!P4 IMAD R123, R123, R153, R164 ;  /* 0x000000997b7bc224 */ /* 0x000fe200078e02a4 */
[----:B------:R-:W-:Y:S04]  /*33d0*/  BSSY B1, `(.L_x_102) ;  /* 0x0000006000017945 */ /* 0x000fe80003800000 */
[----:B------:R0:W-:Y:S01]  /*33e0*/  @!P4 STG.E.U8 desc[UR36][R8.64+0x41], R123 ;  /* 0x0000417b0800c986 */ /* 0x0001e2000c101124 */
[----:B------:R-:W-:Y:S05]  /*33f0*/  @P3 BRA `(.L_x_103) ;  /* 0x00000000000c3947 */ /* 0x000fea0003800000 */
[----:B--2---:R-:W3:Y:S02]  /*3400*/  LDG.E.U8 R155, desc[UR36][R22.64+0x48] ;  /* 0x00004824169b7981 */ /* 0x004ee4000c1e1100 */
[----:B---3--:R-:W-:-:S05]  /*3410*/  PRMT R89, R155, 0x8880, RZ ;  /* 0x000088809b597816 */ /* 0x008fca00000000ff */
[----:B------:R-:W-:-:S07]  /*3420*/  IMAD R164, R89, R154, RZ ;  /* 0x0000009a59a47224 */ /* 0x000fce00078e02ff */
.L_x_103:
[----:B------:R-:W-:Y:S05]  /*3430*/  BSYNC B1 ;  /* 0x0000000000017941 */ /* 0x000fea0003800000 */
.L_x_102:
[----:B---3--:R-:W-:Y:S01]  /*3440*/  @!P3 IMAD R89, R124, R153, R164 ;  /* 0x000000997c59b224 */ /* 0x008fe200078e02a4 */
[----:B------:R-:W-:Y:S04]  /*3450*/  BSSY B1, `(.L_x_104) ;  /* 0x0000006000017945 */ /* 0x000fe80003800000 */
[----:B------:R3:W-:Y:S01]  /*3460*/  @!P3 STG.E.U8 desc[UR36][R158.64+0x48], R89 ;  /* 0x000048599e00b986 */ /* 0x0007e2000c101124 */
[----:B------:R-:W-:Y:S05]  /*3470*/  @P5 BRA `(.L_x_105) ;  /* 0x00000000000c5947 */ /* 0x000fea0003800000 */
[----:B--2---:R-:W3:Y:S02]  /*3480*/  LDG.E.U8 R155, desc[UR36][R22.64+0x49] ;  /* 0x00004924169b7981 */ /* 0x004ee4000c1e1100 */
[----:B---3--:R-:W-:-:S05]  /*3490*/  PRMT R89, R155, 0x8880, RZ ;  /* 0x000088809b597816 */ /* 0x008fca00000000ff */
[----:B------:R-:W-:-:S07]  /*34a0*/  IMAD R164, R89, R154, RZ ;  /* 0x0000009a59a47224 */ /* 0x000fce00078e02ff */
.L_x_105:
[----:B------:R-:W-:Y:S05]  /*34b0*/  BSYNC B1 ;  /* 0x0000000000017941 */ /* 0x000fea0003800000 */
.L_x_104:
[----:B------:R-:W-:Y:S01]  /*34c0*/  @!P5 IMAD R125, R125, R153, R164 ;  /* 0x000000997d7dd224 */ /* 0x000fe200078e02a4 */
[----:B------:R-:W-:Y:S04]  /*34d0*/  BSSY B1, `(.L_x_106) ;  /* 0x0000006000017945 */ /* 0x000fe80003800000 */
[----:B------:R0:W-:Y:S01]  /*34e0*/  @!P5 STG.E.U8 desc[UR36][R158.64+0x49], R125 ;  /* 0x0000497d9e00d986 */ /* 0x0001e2000c101124 */
[----:B------:R-:W-:Y:S05]  /*34f0*/  @P2 BRA `(.L_x_107) ;  /* 0x00000000000c2947 */ /* 0x000fea0003800000 */
[----:B--2---:R-:W3:Y:S02]  /*3500*/  LDG.E.U8 R155, desc[UR36][R162.64+0x48] ;  /* 0x00004824a29b7981 */ /* 0x004ee4000c1e1100 */
[----:B---3--:R-:W-:-:S05]  /*3510*/  PRMT R89, R155, 0x8880, RZ ;  /* 0x000088809b597816 */ /* 0x008fca00000000ff */
[----:B------:R-:W-:-:S07]  /*3520*/  IMAD R164, R89, R154, RZ ;  /* 0x0000009a59a47224 */ /* 0x000fce00078e02ff */
.L_x_107:
[----:B------:R-:W-:Y:S05]  /*3530*/  BSYNC B1 ;  /* 0x0000000000017941 */ /* 0x000fea0003800000 */
.L_x_106:
        /* <DEDUP_REMOVED lines=11> */
.L_x_109:
[----:B------:R-:W-:Y:S05]  /*35f0*/  BSYNC B1 ;  /* 0x0000000000017941 */ /* 0x000fea0003800000 */
.L_x_108:
[----:B------:R-:W-:Y:S01]  /*3600*/  @!P4 IMAD R127, R127, R153, R164 ;  /* 0x000000997f7fc224 */ /* 0x000fe200078e02a4 */
[----:B------:R-:W-:Y:S04]  /*3610*/  BSSY B1, `(.L_x_110) ;  /* 0x0000006000017945 */ /* 0x000fe80003800000 */
[----:B------:R0:W-:Y:S01]  /*3620*/  @!P4 STG.E.U8 desc[UR36][R8.64+0x49], R127 ;  /* 0x0000497f0800c986 */ /* 0x0001e2000c101124 */
[----:B------:R-:W-:Y:S05]  /*3630*/  @P3 BRA `(.L_x_111) ;  /* 0x00000000000c3947 */ /* 0x000fea0003800000 */
[----:B--2---:R-:W3:Y:S02]  /*3640*/  LDG.E.U8 R155, desc[UR36][R22.64+0x50] ;  /* 0x00005024169b7981 */ /* 0x004ee4000c1e1100 */
[----:B---3--:R-:W-:-:S05]  /*3650*/  PRMT R89, R155, 0x8880, RZ ;  /* 0x000088809b597816 */ /* 0x008fca00000000ff */
[----:B------:R-:W-:-:S07]  /*3660*/  IMAD R164, R89, R154, RZ ;  /* 0x0000009a59a47224 */ /* 0x000fce00078e02ff */
.L_x_111:
[----:B------:R-:W-:Y:S05]  /*3670*/  BSYNC B1 ;  /* 0x0000000000017941 */ /* 0x000fea0003800000 */
.L_x_110:
[----:B---3--:R-:W-:Y:S01]  /*3680*/  @!P3 IMAD R89, R128, R153, R164 ;  /* 0x000000998059b224 */ /* 0x008fe200078e02a4 */
[----:B------:R-:W-:Y:S04]  /*3690*/  BSSY B1, `(.L_x_112) ;  /* 0x0000006000017945 */ /* 0x000fe80003800000 */
[----:B------:R3:W-:Y:S01]  /*36a0*/  @!P3 STG.E.U8 desc[UR36][R158.64+0x50], R89 ;  /* 0x000050599e00b986 */ /* 0x0007e2000c101124 */
[----:B------:R-:W-:Y:S05]  /*36b0*/  @P5 BRA `(.L_x_113) ;  /* 0x00000000000c5947 */ /* 0x000fea0003800000 */
[----:B--2---:R-:W3:Y:S02]  /*36c0*/  LDG.E.U8 R155, desc[UR36][R22.64+0x51] ;  /* 0x00005124169b7981 */ /* 0x004ee4000c1e1100 */
[----:B---3--:R-:W-:-:S05]  /*36d0*/  PRMT R89, R155, 0x8880, RZ ;  /* 0x000088809b597816 */ /* 0x008fca00000000ff */
[----:B------:R-:W-:-:S07]  /*36e0*/  IMAD R164, R89, R154, RZ ;  /* 0x0000009a59a47224 */ /* 0x000fce00078e02ff */
.L_x_113:
[----:B------:R-:W-:Y:S05]  /*36f0*/  BSYNC B1 ;  /* 0x0000000000017941 */ /* 0x000fea0003800000 */
.L_x_112:
[----:B------:R-:W-:Y:S01]  /*3700*/  @!P5 IMAD R129, R129, R153, R164 ;  /* 0x000000998181d224 */ /* 0x000fe200078e02a4 */
[----:B------:R-:W-:Y:S04]  /*3710*/  BSSY B1, `(.L_x_114) ;  /* 0x0000006000017945 */ /* 0x000fe80003800000 */
[----:B------:R0:W-:Y:S01]  /*3720*/  @!P5 STG.E.U8 desc[UR36][R158.64+0x51], R129 ;  /* 0x000051819e00d986 */ /* 0x0001e2000c101124 */
[----:B------:R-:W-:Y:S05]  /*3730*/  @P2 BRA `(.L_x_115) ;  /* 0x00000000000c2947 */ /* 0x000fea0003800000 */
[----:B--2---:R-:W3:Y:S02]  /*3740*/  LDG.E.U8 R155, desc[UR36][R162.64+0x50] ;  /* 0x00005024a29b7981 */ /* 0x004ee4000c1e1100 */
[----:B---3--:R-:W-:-:S05]  /*3750*/  PRMT R89, R155, 0x8880, RZ ;  /* 0x000088809b597816 */ /* 0x008fca00000000ff */
[----:B------:R-:W-:-:S07]  /*3760*/  IMAD R164, R89, R154, RZ ;  /* 0x0000009a59a47224 */ /* 0x000fce00078e02ff */
.L_x_115:
[----:B------:R-:W-:Y:S05]  /*3770*/  BSYNC B1 ;  /* 0x0000000000017941 */ /* 0x000fea0003800000 */
.L_x_114:
        /* <DEDUP_REMOVED lines=11> */
.L_x_117:
[----:B------:R-:W-:Y:S05]  /*3830*/  BSYNC B1 ;  /* 0x0000000000017941 */ /* 0x000fea0003800000 */
.L_x_116:
[----:B------:R-:W-:Y:S01]  /*3840*/  @!P4 IMAD R131, R131, R153, R164 ;  /* 0x000000998383c224 */ /* 0x000fe200078e02a4 */
[----:B------:R-:W-:Y:S04]  /*3850*/  BSSY B1, `(.L_x_118) ;  /* 0x0000006000017945 */ /* 0x000fe80003800000 */
[----:B------:R0:W-:Y:S01]  /*3860*/  @!P4 STG.E.U8 desc[UR36][R8.64+0x51], R131 ;  /* 0x000051830800c986 */ /* 0x0001e2000c101124 */
[----:B------:R-:W-:Y:S05]  /*3870*/  @P3 BRA `(.L_x_119) ;  /* 0x00000000000c3947 */ /* 0x000fea0003800000 */
[----:B--2---:R-:W3:Y:S02]  /*3880*/  LDG.E.U8 R155, desc[UR36][R22.64+0x58] ;  /* 0x00005824169b7981 */ /* 0x004ee4000c1e1100 */
[----:B---3--:R-:W-:-:S05]  /*3890*/  PRMT R89, R155, 0x8880, RZ ;  /* 0x000088809b597816 */ /* 0x008fca00000000ff */
[----:B------:R-:W-:-:S07]  /*38a0*/  IMAD R164, R89, R154, RZ ;  /* 0x0000009a59a47224 */ /* 0x000fce00078e02ff */
.L_x_119:
[----:B------:R-:W-:Y:S05]  /*38b0*/  BSYNC B1 ;  /* 0x0000000000017941 */ /* 0x000fea0003800000 */
.L_x_118:
[----:B---3--:R-:W-:Y:S01]  /*38c0*/  @!P3 IMAD R89, R132, R153, R164 ;  /* 0x000000998459b224 */ /* 0x008fe200078e02a4 */
[----:B------:R-:W-:Y:S04]  /*38d0*/  BSSY B1, `(.L_x_120) ;  /* 0x0000006000017945 */ /* 0x000fe80003800000 */
[----:B------:R3:W-:Y:S01]  /*38e0*/  @!P3 STG.E.U8 desc[UR36][R158.64+0x58], R89 ;  /* 0x000058599e00b986 */ /* 0x0007e2000c101124 */
[----:B------:R-:W-:Y:S05]  /*38f0*/  @P5 BRA `(.L_x_121) ;  /* 0x00000000000c5947 */ /* 0x000fea0003800000 */
[----:B--2---:R-:W3:Y:S02]  /*3900*/  LDG.E.U8 R155, desc[UR36][R22.64+0x59] ;  /* 0x00005924169b7981 */ /* 0x004ee4000c1e1100 */
[----:B---3--:R-:W-:-:S05]  /*3910*/  PRMT R89, R155, 0x8880, RZ ;  /* 0x000088809b597816 */ /* 0x008fca00000000ff */
[----:B------:R-:W-:-:S07]  /*3920*/  IMAD R164, R89, R154, RZ ;  /* 0x0000009a59a47224 */ /* 0x000fce00078e02ff */
.L_x_121:
[----:B------:R-:W-:Y:S05]  /*3930*/  BSYNC B1 ;  /* 0x0000000000017941 */ /* 0x000fea0003800000 */
.L_x_120:
[----:B------:R-:W-:Y:S01]  /*3940*/  @!P5 IMAD R133, R133, R153, R164 ;  /* 0x000000998585d224 */ /* 0x000fe200078e02a4 */
[----:B------:R-:W-:Y:S04]  /*3950*/  BSSY B1, `(.L_x_122) ;  /* 0x0000006000017945 */ /* 0x000fe80003800000 */
[----:B------:R0:W-:Y:S01]  /*3960*/  @!P5 STG.E.U8 desc[UR36][R158.64+0x59], R133 ;  /* 0x000059859e00d986 */ /* 0x0001e2000c101124 */
[----:B------:R-:W-:Y:S05]  /*3970*/  @P2 BRA `(.L_x_123) ;  /* 0x00000000000c2947 */ /* 0x000fea0003800000 */
[----:B--2---:R-:W3:Y:S02]  /*3980*/  LDG.E.U8 R155, desc[UR36][R162.64+0x58] ;  /* 0x00005824a29b7981 */ /* 0x004ee4000c1e1100 */
[----:B---3--:R-:W-:-:S05]  /*3990*/  PRMT R89, R155, 0x8880, RZ ;  /* 0x000088809b597816 */ /* 0x008fca00000000ff */
[----:B------:R-:W-:-:S07]  /*39a0*/  IMAD R164, R89, R154, RZ ;  /* 0x0000009a59a47224 */ /* 0x000fce00078e02ff */
.L_x_123:
[----:B------:R-:W-:Y:S05]  /*39b0*/  BSYNC B1 ;  /* 0x0000000000017941 */ /* 0x000fea0003800000 */
.L_x_122:
        /* <DEDUP_REMOVED lines=11> */
.L_x_125:
[----:B------:R-:W-:Y:S05]  /*3a70*/  BSYNC B1 ;  /* 0x0000000000017941 */ /* 0x000fea0003800000 */
.L_x_124:
[----:B------:R-:W-:Y:S01]  /*3a80*/  @!P4 IMAD R135, R135, R153, R164 ;  /* 0x000000998787c224 */ /* 0x000fe200078e02a4 */
[----:B------:R-:W-:Y:S04]  /*3a90*/  BSSY B1, `(.L_x_126) ;  /* 0x0000006000017945 */ /* 0x000fe80003800000 */
[----:B------:R0:W-:Y:S01]  /*3aa0*/  @!P4 STG.E.U8 desc[UR36][R8.64+0x59], R135 ;  /* 0x000059870800c986 */ /* 0x0001e2000c101124 */
[----:B------:R-:W-:Y:S05]  /*3ab0*/  @P3 BRA `(.L_x_127) ;  /* 0x00000000000c3947 */ /* 0x000fea0003800000 */
[----:B--2---:R-:W3:Y:S02]  /*3ac0*/  LDG.E.U8 R155, desc[UR36][R22.64+0x60] ;  /* 0x00006024169b7981 */ /* 0x004ee4000c1e1100 */
[----:B---3--:R-:W-:-:S05]  /*3ad0*/  PRMT R89, R155, 0x8880, RZ ;  /* 0x000088809b597816 */ /* 0x008fca00000000ff */
[----:B------:R-:W-:-:S07]  /*3ae0*/  IMAD R164, R89, R154, RZ ;  /* 0x0000009a59a47224 */ /* 0x000fce00078e02ff */
.L_x_127:
[----:B------:R-:W-:Y:S05]  /*3af0*/  BSYNC B1 ;  /* 0x0000000000017941 */ /* 0x000fea0003800000 */
.L_x_126:
[----:B---3--:R-:W-:Y:S01]  /*3b00*/  @!P3 IMAD R89, R136, R153, R164 ;  /* 0x000000998859b224 */ /* 0x008fe200078e02a4 */
[----:B------:R-:W-:Y:S04]  /*3b10*/  BSSY B1, `(.L_x_128) ;  /* 0x0000006000017945 */ /* 0x000fe80003800000 */
[----:B------:R3:W-:Y:S01]  /*3b20*/  @!P3 STG.E.U8 desc[UR36][R158.64+0x60], R89 ;  /* 0x000060599e00b986 */ /* 0x0007e2000c101124 */
[----:B------:R-:W-:Y:S05]  /*3b30*/  @P5 BRA `(.L_x_129) ;  /* 0x00000000000c5947 */ /* 0x000fea0003800000 */
[----:B--2---:R-:W3:Y:S02]  /*3b40*/  LDG.E.U8 R155, desc[UR36][R22.64+0x61] ;  /* 0x00006124169b7981 */ /* 0x004ee4000c1e1100 */
[----:B---3--:R-:W-:-:S05]  /*3b50*/  PRMT R89, R155, 0x8880, RZ ;  /* 0x000088809b597816 */ /* 0x008fca00000000ff */
[----:B------:R-:W-:-:S07]  /*3b60*/  IMAD R164, R89, R154, RZ ;  /* 0x0000009a59a47224 */ /* 0x000fce00078e02ff */
.L_x_129:
[----:B------:R-:W-:Y:S05]  /*3b70*/  BSYNC B1 ;  /* 0x0000000000017941 */ /* 0x000fea0003800000 */
.L_x_128:
[----:B------:R-:W-:Y:S01]  /*3b80*/  @!P5 IMAD R137, R137, R153, R164 ;  /* 0x000000998989d224 */ /* 0x000fe200078e02a4 */
[----:B------:R-:W-:Y:S04]  /*3b90*/  BSSY B1, `(.L_x_130) ;  /* 0x0000006000017945 */ /* 0x000fe80003800000 */
[----:B------:R0:W-:Y:S01]  /*3ba0*/  @!P5 STG.E.U8 desc[UR36][R158.64+0x61], R137 ;  /* 0x000061899e00d986 */ /* 0x0001e2000c101124 */
[----:B------:R-:W-:Y:S05]  /*3bb0*/  @P2 BRA `(.L_x_131) ;  /* 0x00000000000c2947 */ /* 0x000fea0003800000 */
[----:B--2---:R-:W3:Y:S02]  /*3bc0*/  LDG.E.U8 R155, desc[UR36][R162.64+0x60] ;  /* 0x00006024a29b7981 */ /* 0x004ee4000c1e1100 */
[----:B---3--:R-:W-:-:S05]  /*3bd0*/  PRMT R89, R155, 0x8880, RZ ;  /* 0x000088809b597816 */ /* 0x008fca00000000ff */
[----:B------:R-:W-:-:S07]  /*3be0*/  IMAD R164, R89, R154, RZ ;  /* 0x0000009a59a47224 */ /* 0x000fce00078e02ff */
.L_x_131:
[----:B------:R-:W-:Y:S05]  /*3bf0*/  BSYNC B1 ;  /* 0x0000000000017941 */ /* 0x000fea0003800000 */
.L_x_130:
        /* <DEDUP_REMOVED lines=11> */
.L_x_133:
[----:B------:R-:W-:Y:S05]  /*3cb0*/  BSYNC B1 ;  /* 0x0000000000017941 */ /* 0x000fea0003800000 */
.L_x_132:
[----:B------:R-:W-:Y:S01]  /*3cc0*/  @!P4 IMAD R139, R139, R153, R164 ;  /* 0x000000998b8bc224 */ /* 0x000fe200078e02a4 */
[----:B------:R-:W-:Y:S04]  /*3cd0*/  BSSY B1, `(.L_x_134) ;  /* 0x0000006000017945 */ /* 0x000fe80003800000 */
[----:B------:R0:W-:Y:S01]  /*3ce0*/  @!P4 STG.E.U8 desc[UR36][R8.64+0x61], R139 ;  /* 0x0000618b0800c986 */ /* 0x0001e2000c101124 */
[----:B------:R-:W-:Y:S05]  /*3cf0*/  @P3 BRA `(.L_x_135) ;  /* 0x00000000000c3947 */ /* 0x000fea0003800000 */
[----:B--2---:R-:W3:Y:S02]  /*3d00*/  LDG.E.U8 R155, desc[UR36][R22.64+0x68] ;  /* 0x00006824169b7981 */ /* 0x004ee4000c1e1100 */
[----:B---3--:R-:W-:-:S05]  /*3d10*/  PRMT R89, R155, 0x8880, RZ ;  /* 0x000088809b597816 */ /* 0x008fca00000000ff */
[----:B------:R-:W-:-:S07]  /*3d20*/  IMAD R164, R89, R154, RZ ;  /* 0x0000009a59a47224 */ /* 0x000fce00078e02ff */
.L_x_135:
[----:B------:R-:W-:Y:S05]  /*3d30*/  BSYNC B1 ;  /* 0x0000000000017941 */ /* 0x000fea0003800000 */
.L_x_134:
[----:B---3--:R-:W-:Y:S01]  /*3d40*/  @!P3 IMAD R89, R140, R153, R164 ;  /* 0x000000998c59b224 */ /* 0x008fe200078e02a4 */
[----:B------:R-:W-:Y:S04]  /*3d50*/  BSSY B1, `(.L_x_136) ;  /* 0x0000006000017945 */ /* 0x000fe80003800000 */
[----:B------:R3:W-:Y:S01]  /*3d60*/  @!P3 STG.E.U8 desc[UR36][R158.64+0x68], R89 ;  /* 0x000068599e00b986 */ /* 0x0007e2000c101124 */
[----:B------:R-:W-:Y:S05]  /*3d70*/  @P5 BRA `(.L_x_137) ;  /* 0x00000000000c5947 */ /* 0x000fea0003800000 */
[----:B--2---:R-:W3:Y:S02]  /*3d80*/  LDG.E.U8 R155, desc[UR36][R22.64+0x69] ;  /* 0x00006924169b7981 */ /* 0x004ee4000c1e1100 */
[----:B---3--:R-:W-:-:S05]  /*3d90*/  PRMT R89, R155, 0x8880, RZ ;  /* 0x000088809b597816 */ /* 0x008fca00000000ff */
[----:B------:R-:W-:-:S07]  /*3da0*/  IMAD R164, R89, R154, RZ ;  /* 0x0000009a59a47224 */ /* 0x000fce00078e02ff */
.L_x_137:
[----:B------:R-:W-:Y:S05]  /*3db0*/  BSYNC B1 ;  /* 0x0000000000017941 */ /* 0x000fea0003800000 */
.L_x_136:
[----:B------:R-:W-:Y:S01]  /*3dc0*/  @!P5 IMAD R141, R141, R153, R164 ;  /* 0x000000998d8dd224 */ /* 0x000fe200078e02a4 */
[----:B------:R-:W-:Y:S04]  /*3dd0*/  BSSY B1, `(.L_x_138) ;  /* 0x0000006000017945 */ /* 0x000fe80003800000 */
[----:B------:R0:W-:Y:S01]  /*3de0*/  @!P5 STG.E.U8 desc[UR36][R158.64+0x69], R141 ;  /* 0x0000698d9e00d986 */ /* 0x0001e2000c101124 */
[----:B------:R-:W-:Y:S05]  /*3df0*/  @P2 BRA `(.L_x_139) ;  /* 0x00000000000c2947 */ /* 0x000fea0003800000 */
[----:B--2---:R-:W3:Y:S02]  /*3e00*/  LDG.E.U8 R155, desc[UR36][R162.64+0x68] ;  /* 0x00006824a29b7981 */ /* 0x004ee4000c1e1100 */
[----:B---3--:R-:W-:-:S05]  /*3e10*/  PRMT R89, R155, 0x8880, RZ ;  /* 0x000088809b597816 */ /* 0x008fca00000000ff */
[----:B------:R-:W-:-:S07]  /*3e20*/  IMAD R164, R89, R154, RZ ;  /* 0x0000009a59a47224 */ /* 0x000fce00078e02ff */
.L_x_139:
[----:B------:R-:W-:Y:S05]  /*3e30*/  BSYNC B1 ;  /* 0x0000000000017941 */ /* 0x000fea0003800000 */
.L_x_138:
        /* <DEDUP_REMOVED lines=11> */
.L_x_141:
[----:B------:R-:W-:Y:S05]  /*3ef0*/  BSYNC B1 ;  /* 0x0000000000017941 */ /* 0x000fea0003800000 */
.L_x_140:
[----:B------:R-:W-:Y:S01]  /*3f00*/  @!P4 IMAD R143, R143, R153, R164 ;  /* 0x000000998f8fc224 */ /* 0x000fe200078e02a4 */
[----:B------:R-:W-:Y:S04]  /*3f10*/  BSSY B1, `(.L_x_142) ;  /* 0x0000006000017945 */ /* 0x000fe80003800000 */
[----:B------:R0:W-:Y:S01]  /*3f20*/  @!P4 STG.E.U8 desc[UR36][R8.64+0x69], R143 ;  /* 0x0000698f0800c986 */ /* 0x0001e2000c101124 */
[----:B------:R-:W-:Y:S05]  /*3f30*/  @P3 BRA `(.L_x_143) ;  /* 0x00000000000c3947 */ /* 0x000fea0003800000 */
[----:B--2---:R-:W3:Y:S02]  /*3f40*/  LDG.E.U8 R155, desc[UR36][R22.64+0x70] ;  /* 0x00007024169b7981 */ /* 0x004ee4000c1e1100 */
[----:B---3--:R-:W-:-:S05]  /*3f50*/  PRMT R89, R155, 0x8880, RZ ;  /* 0x000088809b597816 */ /* 0x008fca00000000ff */
[----:B------:R-:W-:-:S07]  /*3f60*/  IMAD R164, R89, R154, RZ ;  /* 0x0000009a59a47224 */ /* 0x000fce00078e02ff */
.L_x_143:
[----:B------:R-:W-:Y:S05]  /*3f70*/  BSYNC B1 ;  /* 0x0000000000017941 */ /* 0x000fea0003800000 */
.L_x_142:
[----:B---3--:R-:W-:Y:S01]  /*3f80*/  @!P3 IMAD R89, R144, R153, R164 ;  /* 0x000000999059b224 */ /* 0x008fe200078e02a4 */
[----:B------:R-:W-:Y:S04]  /*3f90*/  BSSY B1, `(.L_x_144) ;  /* 0x0000006000017945 */ /* 0x000fe80003800000 */
[----:B------:R3:W-:Y:S01]  /*3fa0*/  @!P3 STG.E.U8 desc[UR36][R158.64+0x70], R89 ;  /* 0x000070599e00b986 */ /* 0x0007e2000c101124 */
[----:B------:R-:W-:Y:S05]  /*3fb0*/  @P5 BRA `(.L_x_145) ;  /* 0x00000000000c5947 */ /* 0x000fea0003800000 */
[----:B--2---:R-:W3:Y:S02]  /*3fc0*/  LDG.E.U8 R155, desc[UR36][R22.64+0x71] ;  /* 0x00007124169b7981 */ /* 0x004ee4000c1e1100 */
[----:B---3--:R-:W-:-:S05]  /*3fd0*/  PRMT R89, R155, 0x8880, RZ ;  /* 0x000088809b597816 */ /* 0x008fca00000000ff */
[----:B------:R-:W-:-:S07]  /*3fe0*/  IMAD R164, R89, R154, RZ ;  /* 0x0000009a59a47224 */ /* 0x000fce00078e02ff */
.L_x_145:
[----:B------:R-:W-:Y:S05]  /*3ff0*/  BSYNC B1 ;  /* 0x0000000000017941 */ /* 0x000fea0003800000 */
.L_x_144:
[----:B------:R-:W-:Y:S01]  /*4000*/  @!P5 IMAD R145, R145, R153, R164 ;  /* 0x000000999191d224 */ /* 0x000fe200078e02a4 */
[----:B------:R-:W-:Y:S04]  /*4010*/  BSSY B1, `(.L_x_146) ;  /* 0x0000006000017945 */ /* 0x000fe80003800000 */
[----:B------:R0:W-:Y:S01]  /*4020*/  @!P5 STG.E.U8 desc[UR36][R158.64+0x71], R145 ;  /* 0x000071919e00d986 */ /* 0x0001e2000c101124 */
[----:B------:R-:W-:Y:S05]  /*4030*/  @P2 BRA `(.L_x_147) ;  /* 0x00000000000c2947 */ /* 0x000fea0003800000 */
[----:B--2---:R-:W3:Y:S02]  /*4040*/  LDG.E.U8 R155, desc[UR36][R162.64+0x70] ;  /* 0x00007024a29b7981 */ /* 0x004ee4000c1e1100 */
[----:B---3--:R-:W-:-:S05]  /*4050*/  PRMT R89, R155, 0x8880, RZ ;  /* 0x000088809b597816 */ /* 0x008fca00000000ff */
[----:B------:R-:W-:-:S07]  /*4060*/  IMAD R164, R89, R154, RZ ;  /* 0x0000009a59a47224 */ /* 0x000fce00078e02ff */
.L_x_147:
[----:B------:R-:W-:Y:S05]  /*4070*/  BSYNC B1 ;  /* 0x0000000000017941 */ /* 0x000fea0003800000 */
.L_x_146:
[C---:B------:R-:W-:Y:S01]  /*4080*/  ISETP.LT.OR P4, PT, R3.reuse, 0x72, !P1 ;  /* 0x000000720300780c */ /* 0x040fe20004f81670 */
[----:B---3--:R-:W-:Y:S01]  /*4090*/  @!P2 IMAD R89, R146, R153, R164 ;  /* 0x000000999259a224 */ /* 0x008fe200078e02a4 */
[----:B------:R-:W-:Y:S01]  /*40a0*/  BSSY B1, `(.L_x_148) ;  /* 0x000000b000017945 */ /* 0x000fe20003800000 */
[----:B------:R-:W-:Y:S02]  /*40b0*/  ISETP.LT.OR P3, PT, R3, 0x79, !P0 ;  /* 0x000000790300780c */ /* 0x000fe40004761670 */
[----:B------:R-:W-:Y:S01]  /*40c0*/  IADD3 R165, P5, R165, 0x80, RZ ;  /* 0x00000080a5a57810 */ /* 0x000fe20007fbe0ff */
[----:B------:R3:W-:Y:S01]  /*40d0*/  @!P2 STG.E.U8 desc[UR36][R8.64+0x70], R89 ;  /* 0x000070590800a986 */ /* 0x0007e2000c101124 */
[C---:B------:R-:W-:Y:S02]  /*40e0*/  ISETP.LT.OR P2, PT, R3.reuse, 0x79, !P1 ;  /* 0x000000790300780c */ /* 0x040fe40004f41670 */
[C---:B------:R-:W-:Y:S02]  /*40f0*/  ISETP.LT.OR P0, PT, R3.reuse, 0x7a, !P0 ;  /* 0x0000007a0300780c */ /* 0x040fe40004701670 */
[----:B------:R-:W-:-:S02]  /*4100*/  ISETP.LT.OR P1, PT, R3, 0x7a, !P1 ;  /* 0x0000007a0300780c */ /* 0x000fc40004f21670 */
[----:B------:R-:W-:Y:S11]  /*4110*/  @P4 BRA `(.L_x_149) ;  /* 0x00000000000c4947 */ /* 0x000ff60003800000 */
[----:B--2---:R-:W3:Y:S02]  /*4120*/  LDG.E.U8 R155, desc[UR36][R162.64+0x71] ;  /* 0x00007124a29b7981 */ /* 0x004ee4000c1e1100 */
[----:B---3--:R-:W-:-:S05]  /*4130*/  PRMT R89, R155, 0x8880, RZ ;  /* 0x000088809b597816 */ /* 0x008fca00000000ff */
[----:B------:R-:W-:-:S07]  /*4140*/  IMAD R164, R89, R154, RZ ;  /* 0x0000009a59a47224 */ /* 0x000fce00078e02ff */
.L_x_149:
[----:B------:R-:W-:Y:S05]  /*4150*/  BSYNC B1 ;  /* 0x0000000000017941 */ /* 0x000fea0003800000 */
.L_x_148:
[----:B------:R-:W-:Y:S01]  /*4160*/  @!P4 IMAD R147, R147, R153, R164 ;  /* 0x000000999393c224 */ /* 0x000fe200078e02a4 */
[----:B------:R-:W-:Y:S04]  /*4170*/  BSSY B1, `(.L_x_150) ;  /* 0x0000006000017945 */ /* 0x000fe80003800000 */
[----:B------:R0:W-:Y:S01]  /*4180*/  @!P4 STG.E.U8 desc[UR36][R8.64+0x71], R147 ;  /* 0x000071930800c986 */ /* 0x0001e2000c101124 */
[----:B------:R-:W-:Y:S05]  /*4190*/  @P3 BRA `(.L_x_151) ;  /* 0x00000000000c3947 */ /* 0x000fea0003800000 */
[----:B--2---:R-:W3:Y:S02]  /*41a0*/  LDG.E.U8 R155, desc[UR36][R22.64+0x78] ;  /* 0x00007824169b7981 */ /* 0x004ee4000c1e1100 */
[----:B---3--:R-:W-:-:S05]  /*41b0*/  PRMT R89, R155, 0x8880, RZ ;  /* 0x000088809b597816 */ /* 0x008fca00000000ff */
[----:B------:R-:W-:-:S07]  /*41c0*/  IMAD R164, R89, R154, RZ ;  /* 0x0000009a59a47224 */ /* 0x000fce00078e02ff */
.L_x_151:
[----:B------:R-:W-:Y:S05]  /*41d0*/  BSYNC B1 ;  /* 0x0000000000017941 */ /* 0x000fea0003800000 */
.L_x_150:
[----:B---3--:R-:W-:Y:S01]  /*41e0*/  @!P3 IMAD R89, R148, R153, R164 ;  /* 0x000000999459b224 */ /* 0x008fe200078e02a4 */
[----:B------:R-:W-:Y:S01]  /*41f0*/  BSSY B1, `(.L_x_152) ;  /* 0x0000007000017945 */ /* 0x000fe20003800000 */
[----:B----4-:R-:W-:-:S03]  /*4200*/  IMAD.X R91, RZ, RZ, R5, P5 ;  /* 0x000000ffff5b7224 */ /* 0x010fc600028e0605 */
[----:B------:R3:W-:Y:S01]  /*4210*/  @!P3 STG.E.U8 desc[UR36][R158.64+0x78], R89 ;  /* 0x000078599e00b986 */ /* 0x0007e2000c101124 */
[----:B------:R-:W-:Y:S05]  /*4220*/  @P0 BRA `(.L_x_153) ;  /* 0x00000000000c0947 */ /* 0x000fea0003800000 */
[----:B--2---:R-:W2:Y:S02]  /*4230*/  LDG.E.U8 R155, desc[UR36][R22.64+0x79] ;  /* 0x00007924169b7981 */ /* 0x004ea4000c1e1100 */
[----:B--2---:R-:W-:-:S05]  /*4240*/  PRMT R5, R155, 0x8880, RZ ;  /* 0x000088809b057816 */ /* 0x004fca00000000ff */
[----:B------:R-:W-:-:S07]  /*4250*/  IMAD R164, R5, R154, RZ ;  /* 0x0000009a05a47224 */ /* 0x000fce00078e02ff */
.L_x_153:
[----:B------:R-:W-:Y:S05]  /*4260*/  BSYNC B1 ;  /* 0x0000000000017941 */ /* 0x000fea0003800000 */
.L_x_152:
[----:B------:R-:W-:Y:S01]  /*4270*/  @!P0 IMAD R149, R149, R153, R164 ;  /* 0x0000009995958224 */ /* 0x000fe200078e02a4 */
[----:B------:R-:W-:Y:S01]  /*4280*/  BSSY B1, `(.L_x_154) ;  /* 0x0000007000017945 */ /* 0x000fe20003800000 */
[----:B------:R-:W-:-:S03]  /*4290*/  IMAD R4, R91, R156, RZ ;  /* 0x0000009c5b047224 */ /* 0x000fc600078e02ff */
[----:B------:R4:W-:Y:S01]  /*42a0*/  @!P0 STG.E.U8 desc[UR36][R158.64+0x79], R149 ;  /* 0x000079959e008986 */ /* 0x0009e2000c101124 */
[----:B------:R-:W-:Y:S05]  /*42b0*/  @P2 BRA `(.L_x_155) ;  /* 0x00000000000c2947 */ /* 0x000fea0003800000 */
[----:B--2---:R-:W2:Y:S02]  /*42c0*/  LDG.E.U8 R155, desc[UR36][R162.64+0x78] ;  /* 0x00007824a29b7981 */ /* 0x004ea4000c1e1100 */
[----:B--2---:R-:W-:-:S05]  /*42d0*/  PRMT R5, R155, 0x8880, RZ ;  /* 0x000088809b057816 */ /* 0x004fca00000000ff */
[----:B------:R-:W-:-:S07]  /*42e0*/  IMAD R164, R5, R154, RZ ;  /* 0x0000009a05a47224 */ /* 0x000fce00078e02ff */
.L_x_155:
[----:B------:R-:W-:Y:S05]  /*42f0*/  BSYNC B1 ;  /* 0x0000000000017941 */ /* 0x000fea0003800000 */
.L_x_154:
[----:B------:R-:W-:Y:S01]  /*4300*/  @!P2 IMAD R5, R150, R153, R164 ;  /* 0x000000999605a224 */ /* 0x000fe200078e02a4 */
[----:B------:R-:W-:Y:S01]  /*4310*/  BSSY B1, `(.L_x_156) ;  /* 0x0000009000017945 */ /* 0x000fe20003800000 */
[C---:B0-----:R-:W-:Y:S02]  /*4320*/  IMAD R23, R165.reuse, R157, R4 ;  /* 0x0000009da5177224 */ /* 0x041fe400078e0204 */
[CC--:B------:R-:W-:Y:S01]  /*4330*/  IMAD.WIDE.U32 R160, R165.reuse, R156.reuse, R160 ;  /* 0x0000009ca5a07225 */ /* 0x0c0fe200078e00a0 */
[----:B------:R0:W-:Y:S03]  /*4340*/  @!P2 STG.E.U8 desc[UR36][R8.64+0x78], R5 ;  /* 0x000078050800a986 */ /* 0x0001e6000c101124 */
[----:B------:R-:W-:Y:S01]  /*4350*/  IMAD.WIDE.U32 R156, R165, R156, R20 ;  /* 0x0000009ca59c7225 */ /* 0x000fe200078e0014 */
[----:B------:R-:W-:Y:S06]  /*4360*/  @P1 BRA `(.L_x_157) ;  /* 0x00000000000c1947 */ /* 0x000fec0003800000 */
[----:B--2---:R-:W0:Y:S02]  /*4370*/  LDG.E.U8 R155, desc[UR36][R162.64+0x79] ;  /* 0x00007924a29b7981 */ /* 0x004e24000c1e1100 */
[----:B0-----:R-:W-:-:S05]  /*4380*/  PRMT R5, R155, 0x8880, RZ ;  /* 0x000088809b057816 */ /* 0x001fca00000000ff */
[----:B------:R-:W-:-:S07]  /*4390*/  IMAD R164, R5, R154, RZ ;  /* 0x0000009a05a47224 */ /* 0x000fce00078e02ff */
.L_x_157:
[----:B------:R-:W-:Y:S05]  /*43a0*/  BSYNC B1 ;  /* 0x0000000000017941 */ /* 0x000fea0003800000 */
.L_x_156:
[----:B------:R-:W-:Y:S01]  /*43b0*/  @!P1 IMAD R151, R151, R153, R164 ;  /* 0x0000009997979224 */ /* 0x000fe200078e02a4 */
[----:B------:R-:W-:Y:S01]  /*43c0*/  ISETP.GE.AND P2, PT, R0, 0x81, PT ;  /* 0x000000810000780c */ /* 0x000fe20003f46270 */
[----:B------:R-:W-:Y:S01]  /*43d0*/  BSSY B1, `(.L_x_158) ;  /* 0x000000c000017945 */ /* 0x000fe20003800000 */
[----:B------:R-:W-:Y:S02]  /*43e0*/  IADD3 R4, P5, R156, R12, RZ ;  /* 0x0000000c9c047210 */ /* 0x000fe40007fbe0ff */
[----:B------:R1:W-:Y:S01]  /*43f0*/  @!P1 STG.E.U8 desc[UR36][R8.64+0x79], R151 ;  /* 0x0000799708009986 */ /* 0x0003e2000c101124 */
[----:B------:R-:W-:Y:S02]  /*4400*/  ISETP.LT.OR P1, PT, R3, 0x1, !P2 ;  /* 0x000000010300780c */ /* 0x000fe40005721670 */
[----:B0-----:R-:W-:Y:S02]  /*4410*/  IADD3.X R5, R13, R157, R23, P5, !PT ;  /* 0x0000009d0d057210 */ /* 0x001fe40002ffe417 */
[----:B------:R-:W-:-:S02]  /*4420*/  ISETP.GE.AND P0, PT, R0, 0x89, PT ;  /* 0x000000890000780c */ /* 0x000fc40003f06270 */
[----:B------:R-:W-:Y:S02]  /*4430*/  IADD3 R12, P4, P3, R14, R12, R160 ;  /* 0x0000000c0e0c7210 */ /* 0x000fe40007b9e0a0 */
[----:B------:R-:W-:-:S05]  /*4440*/  ISETP.LT.OR P5, PT, R3, 0x2, !P2 ;  /* 0x000000020300780c */ /* 0x000fca00057a1670 */
[----:B-1----:R-:W-:Y:S08]  /*4450*/  @P1 BRA `(.L_x_159) ;  /* 0x00000000000c1947 */ /* 0x002ff00003800000 */
[----:B--2---:R-:W2:Y:S02]  /*4460*/  LDG.E.U8 R155, desc[UR36][R4.64] ;  /* 0x00000024049b7981 */ /* 0x004ea4000c1e1100 */
[----:B--2---:R-:W-:-:S05]  /*4470*/  PRMT R9, R155, 0x8880, RZ ;  /* 0x000088809b097816 */ /* 0x004fca00000000ff */
[----:B------:R-:W-:-:S07]  /*4480*/  IMAD R164, R9, R154, RZ ;  /* 0x0000009a09a47224 */ /* 0x000fce00078e02ff */
.L_x_159:
[----:B------:R-:W-:Y:S05]  /*4490*/  BSYNC B1 ;  /* 0x0000000000017941 */ /* 0x000fea0003800000 */
.L_x_158:
[----:B------:R-:W-:Y:S01]  /*44a0*/  @!P1 IMAD R9, R24, R153, R164 ;  /* 0x0000009918099224 */ /* 0x000fe200078e02a4 */
[----:B------:R-:W-:Y:S01]  /*44b0*/  BSSY B1, `(.L_x_160) ;  /* 0x0000007000017945 */ /* 0x000fe20003800000 */
[----:B------:R-:W-:-:S03]  /*44c0*/  IMAD.IADD R160, R23, 0x1, R161 ;  /* 0x0000000117a07824 */ /* 0x000fc600078e02a1 */
[----:B------:R0:W-:Y:S01]  /*44d0*/  @!P1 STG.E.U8 desc[UR36][R6.64], R9 ;  /* 0x0000000906009986 */ /* 0x0001e2000c101124 */
[----:B------:R-:W-:Y:S05]  /*44e0*/  @P5 BRA `(.L_x_161) ;  /* 0x00000000000c5947 */ /* 0x000fea0003800000 */
[----:B--2---:R-:W0:Y:S02]  /*44f0*/  LDG.E.U8 R155, desc[UR36][R4.64+0x1] ;  /* 0x00000124049b7981 */ /* 0x004e24000c1e1100 */
[----:B0-----:R-:W-:-:S05]  /*4500*/  PRMT R9, R155, 0x8880, RZ ;  /* 0x000088809b097816 */ /* 0x001fca00000000ff */
[----:B------:R-:W-:-:S07]  /*4510*/  IMAD R164, R9, R154, RZ ;  /* 0x0000009a09a47224 */ /* 0x000fce00078e02ff */
.L_x_161:
[----:B------:R-:W-:Y:S05]  /*4520*/  BSYNC B1 ;  /* 0x0000000000017941 */ /* 0x000fea0003800000 */
.L_x_160:
[----:B------:R-:W-:Y:S01]  /*4530*/  ISETP.LT.OR P1, PT, R3, 0x1, !P0 ;  /* 0x000000010300780c */ /* 0x000fe20004721670 */
[----:B------:R-:W-:Y:S01]  /*4540*/  @!P5 IMAD R25, R25, R153, R164 ;  /* 0x000000991919d224 */ /* 0x000fe200078e02a4 */
[----:B------:R-:W-:Y:S01]  /*4550*/  BSSY B1, `(.L_x_162) ;  /* 0x000000a000017945 */ /* 0x000fe20003800000 */
[----:B------:R-:W-:Y:S02]  /*4560*/  IADD3.X R13, R21, R13, R160, P4, P3 ;  /* 0x0000000d150d7210 */ /* 0x000fe400027e64a0 */
[C---:B------:R-:W-:Y:S01]  /*4570*/  ISETP.LT.OR P4, PT, R3.reuse, 0x2, !P0 ;  /* 0x000000020300780c */ /* 0x040fe20004781670 */
[----:B------:R1:W-:Y:S01]  /*4580*/  @!P5 STG.E.U8 desc[UR36][R6.64+0x1], R25 ;  /* 0x000001190600d986 */ /* 0x0003e2000c101124 */
[C---:B------:R-:W-:Y:S02]  /*4590*/  ISETP.LT.OR P5, PT, R3.reuse, 0x9, !P2 ;  /* 0x000000090300780c */ /* 0x040fe400057a1670 */
[----:B------:R-:W-:-:S04]  /*45a0*/  ISETP.LT.OR P3, PT, R3, 0xa, !P2 ;  /* 0x0000000a0300780c */ /* 0x000fc80005761670 */
[----:B------:R-:W-:Y:S09]  /*45b0*/  @P1 BRA `(.L_x_163) ;  /* 0x00000000000c1947 */ /* 0x000ff20003800000 */
[----:B--2---:R-:W0:Y:S02]  /*45c0*/  LDG.E.U8 R155, desc[UR36][R12.64] ;  /* 0x000000240c9b7981 */ /* 0x004e24000c1e1100 */
[----:B0-----:R-:W-:-:S05]  /*45d0*/  PRMT R9, R155, 0x8880, RZ ;  /* 0x000088809b097816 */ /* 0x001fca00000000ff */
[----:B------:R-:W-:-:S07]  /*45e0*/  IMAD R164, R9, R154, RZ ;  /* 0x0000009a09a47224 */ /* 0x000fce00078e02ff */
.L_x_163:
[----:B------:R-:W-:Y:S05]  /*45f0*/  BSYNC B1 ;  /* 0x0000000000017941 */ /* 0x000fea0003800000 */
.L_x_162:
[----:B0-----:R-:W-:Y:S01]  /*4600*/  @!P1 IMAD R9, R26, R153, R164 ;  /* 0x000000991a099224 */ /* 0x001fe200078e02a4 */
[----:B------:R-:W-:Y:S04]  /*4610*/  BSSY B1, `(.L_x_164) ;  /* 0x0000006000017945 */ /* 0x000fe80003800000 */
[----:B------:R0:W-:Y:S01]  /*4620*/  @!P1 STG.E.U8 desc[UR36][R10.64], R9 ;  /* 0x000000090a009986 */ /* 0x0001e2000c101124 */
[----:B------:R-:W-:Y:S05]  /*4630*/  @P4 BRA `(.L_x_165) ;  /* 0x00000000000c4947 */ /* 0x000fea0003800000 */
[----:B--2---:R-:W0:Y:S02]  /*4640*/  LDG.E.U8 R155, desc[UR36][R12.64+0x1] ;  /* 0x000001240c9b7981 */ /* 0x004e24000c1e1100 */
[----:B0-----:R-:W-:-:S05]  /*4650*/  PRMT R9, R155, 0x8880, RZ ;  /* 0x000088809b097816 */ /* 0x001fca00000000ff */
[----:B------:R-:W-:-:S07]  /*4660*/  IMAD R164, R9, R154, RZ ;  /* 0x0000009a09a47224 */ /* 0x000fce00078e02ff */
.L_x_165:
[----:B------:R-:W-:Y:S05]  /*4670*/  BSYNC B1 ;  /* 0x0000000000017941 */ /* 0x000fea0003800000 */
.L_x_164:
[----:B------:R-:W-:Y:S01]  /*4680*/  @!P4 IMAD R27, R27, R153, R164 ;  /* 0x000000991b1bc224 */ /* 0x000fe200078e02a4 */
[----:B------:R-:W-:Y:S04]  /*4690*/  BSSY B1, `(.L_x_166) ;  /* 0x0000006000017945 */ /* 0x000fe80003800000 */
[----:B------:R0:W-:Y:S01]  /*46a0*/  @!P4 STG.E.U8 desc[UR36][R10.64+0x1], R27 ;  /* 0x0000011b0a00c986 */ /* 0x0001e2000c101124 */
[----:B------:R-:W-:Y:S05]  /*46b0*/  @P5 BRA `(.L_x_167) ;  /* 0x00000000000c5947 */ /* 0x000fea0003800000 */
[----:B--2---:R-:W0:Y:S02]  /*46c0*/  LDG.E.U8 R155, desc[UR36][R4.64+0x8] ;  /* 0x00000824049b7981 */ /* 0x004e24000c1e1100 */
[----:B0-----:R-:W-:-:S05]  /*46d0*/  PRMT R9, R155, 0x8880, RZ ;  /* 0x000088809b097816 */ /* 0x001fca00000000ff */
[----:B------:R-:W-:-:S07]  /*46e0*/  IMAD R164, R9, R154, RZ ;  /* 0x0000009a09a47224 */ /* 0x000fce00078e02ff */
.L_x_167:
[----:B------:R-:W-:Y:S05]  /*46f0*/  BSYNC B1 ;  /* 0x0000000000017941 */ /* 0x000fea0003800000 */
.L_x_166:
[----:B0-----:R-:W-:Y:S01]  /*4700*/  @!P5 IMAD R9, R28, R153, R164 ;  /* 0x000000991c09d224 */ /* 0x001fe200078e02a4 */
[----:B------:R-:W-:Y:S04]  /*4710*/  BSSY B1, `(.L_x_168) ;  /* 0x0000006000017945 */ /* 0x000fe80003800000 */
[----:B------:R0:W-:Y:S01]  /*4720*/  @!P5 STG.E.U8 desc[UR36][R6.64+0x8], R9 ;  /* 0x000008090600d986 */ /* 0x0001e2000c101124 */
[----:B------:R-:W-:Y:S05]  /*4730*/  @P3 BRA `(.L_x_169) ;  /* 0x00000000000c3947 */ /* 0x000fea0003800000 */
[----:B--2---:R-:W0:Y:S02]  /*4740*/  LDG.E.U8 R155, desc[UR36][R4.64+0x9] ;  /* 0x00000924049b7981 */ /* 0x004e24000c1e1100 */
[----:B0-----:R-:W-:-:S05]  /*4750*/  PRMT R9, R155, 0x8880, RZ ;  /* 0x000088809b097816 */ /* 0x001fca00000000ff */
[----:B------:R-:W-:-:S07]  /*4760*/  IMAD R164, R9, R154, RZ ;  /* 0x0000009a09a47224 */ /* 0x000fce00078e02ff */
.L_x_169:
[----:B------:R-:W-:Y:S05]  /*4770*/  BSYNC B1 ;  /* 0x0000000000017941 */ /* 0x000fea0003800000 */
.L_x_168:
[----:B------:R-:W-:Y:S01]  /*4780*/  ISETP.LT.OR P5, PT, R3, 0x9, !P0 ;  /* 0x000000090300780c */ /* 0x000fe200047a1670 */
[----:B------:R-:W-:Y:S01]  /*4790*/  @!P3 IMAD R29, R29, R153, R164 ;  /* 0x000000991d1db224 */ /* 0x000fe200078e02a4 */
[----:B------:R-:W-:Y:S01]  /*47a0*/  BSSY B1, `(.L_x_170) ;  /* 0x0000009000017945 */ /* 0x000fe20003800000 */
[C---:B------:R-:W-:Y:S02]  /*47b0*/  ISETP.LT.OR P4, PT, R3.reuse, 0xa, !P0 ;  /* 0x0000000a0300780c */ /* 0x040fe40004781670 */
[C---:B------:R-:W-:Y:S01]  /*47c0*/  ISETP.LT.OR P1, PT, R3.reuse, 0x12, !P2 ;  /* 0x000000120300780c */ /* 0x040fe20005721670 */
[----:B------:R0:W-:Y:S01]  /*47d0*/  @!P3 STG.E.U8 desc[UR36][R6.64+0x9], R29 ;  /* 0x0000091d0600b986 */ /* 0x0001e2000c101124 */
[----:B------:R-:W-:-:S06]  /*47e0*/  ISETP.LT.OR P3, PT, R3, 0x11, !P2 ;  /* 0x000000110300780c */ /* 0x000fcc0005761670 */
[----:B------:R-:W-:Y:S07]  /*47f0*/  @P5 BRA `(.L_x_171) ;  /* 0x00000000000c5947 */ /* 0x000fee0003800000 */
[----:B--2---:R-:W0:Y:S02]  /*4800*/  LDG.E.U8 R155, desc[UR36][R12.64+0x8] ;  /* 0x000008240c9b7981 */ /* 0x004e24000c1e1100 */
[----:B0-----:R-:W-:-:S05]  /*4810*/  PRMT R9, R155, 0x8880, RZ ;  /* 0x000088809b097816 */ /* 0x001fca00000000ff */
[----:B------:R-:W-:-:S07]  /*4820*/  IMAD R164, R9, R154, RZ ;  /* 0x0000009a09a47224 */ /* 0x000fce00078e02ff */
.L_x_171:
[----:B------:R-:W-:Y:S05]  /*4830*/  BSYNC B1 ;  /* 0x0000000000017941 */ /* 0x000fea0003800000 */
.L_x_170:
[----:B0-----:R-:W-:Y:S01]  /*4840*/  @!P5 IMAD R9, R30, R153, R164 ;  /* 0x000000991e09d224 */ /* 0x001fe200078e02a4 */
[----:B------:R-:W-:Y:S04]  /*4850*/  BSSY B1, `(.L_x_172) ;  /* 0x0000006000017945 */ /* 0x000fe80003800000 */
[----:B------:R0:W-:Y:S01]  /*4860*/  @!P5 STG.E.U8 desc[UR36][R10.64+0x8], R9 ;  /* 0x000008090a00d986 */ /* 0x0001e2000c101124 */
[----:B------:R-:W-:Y:S05]  /*4870*/  @P4 BRA `(.L_x_173) ;  /* 0x00000000000c4947 */ /* 0x000fea0003800000 */
[----:B--2---:R-:W0:Y:S02]  /*4880*/  LDG.E.U8 R155, desc[UR36][R12.64+0x9] ;  /* 0x000009240c9b7981 */ /* 0x004e24000c1e1100 */
[----:B0-----:R-:W-:-:S05]  /*4890*/  PRMT R9, R155, 0x8880, RZ ;  /* 0x000088809b097816 */ /* 0x001fca00000000ff */
[----:B------:R-:W-:-:S07]  /*48a0*/  IMAD R164, R9, R154, RZ ;  /* 0x0000009a09a47224 */ /* 0x000fce00078e02ff */
.L_x_173:
[----:B------:R-:W-:Y:S05]  /*48b0*/  BSYNC B1 ;  /* 0x0000000000017941 */ /* 0x000fea0003800000 */
.L_x_172:
[----:B------:R-:W-:Y:S01]  /*48c0*/  @!P4 IMAD R31, R31, R153, R164 ;  /* 0x000000991f1fc224 */ /* 0x000fe200078e02a4 */
[----:B------:R-:W-:Y:S04]  /*48d0*/  BSSY B1, `(.L_x_174) ;  /* 0x0000006000017945 */ /* 0x000fe80003800000 */
[----:B------:R0:W-:Y:S01]  /*48e0*/  @!P4 STG.E.U8 desc[UR36][R10.64+0x9], R31 ;  /* 0x0000091f0a00c986 */ /* 0x0001e2000c101124 */
[----:B------:R-:W-:Y:S05]  /*48f0*/  @P3 BRA `(.L_x_175) ;  /* 0x00000000000c3947 */ /* 0x000fea0003800000 */
[----:B--2---:R-:W0:Y:S02]  /*4900*/  LDG.E.U8 R155, desc[UR36][R4.64+0x10] ;  /* 0x00001024049b7981 */ /* 0x004e24000c1e1100 */
[----:B0-----:R-:W-:-:S05]  /*4910*/  PRMT R9, R155, 0x8880, RZ ;  /* 0x000088809b097816 */ /* 0x001fca00000000ff */
[----:B------:R-:W-:-:S07]  /*4920*/  IMAD R164, R9, R154, RZ ;  /* 0x0000009a09a47224 */ /* 0x000fce00078e02ff */
.L_x_175:
[----:B------:R-:W-:Y:S05]  /*4930*/  BSYNC B1 ;  /* 0x0000000000017941 */ /* 0x000fea0003800000 */
.L_x_174:
[----:B0-----:R-:W-:Y:S01]  /*4940*/  @!P3 IMAD R9, R32, R153, R164 ;  /* 0x000000992009b224 */ /* 0x001fe200078e02a4 */
[----:B------:R-:W-:Y:S04]  /*4950*/  BSSY B1, `(.L_x_176) ;  /* 0x0000006000017945 */ /* 0x000fe80003800000 */
[----:B------:R0:W-:Y:S01]  /*4960*/  @!P3 STG.E.U8 desc[UR36][R6.64+0x10], R9 ;  /* 0x000010090600b986 */ /* 0x0001e2000c101124 */
[----:B------:R-:W-:Y:S05]  /*4970*/  @P1 BRA `(.L_x_177) ;  /* 0x00000000000c1947 */ /* 0x000fea0003800000 */
[----:B--2---:R-:W0:Y:S02]  /*4980*/  LDG.E.U8 R155, desc[UR36][R4.64+0x11] ;  /* 0x00001124049b7981 */ /* 0x004e24000c1e1100 */
[----:B0-----:R-:W-:-:S05]  /*4990*/  PRMT R9, R155, 0x8880, RZ ;  /* 0x000088809b097816 */ /* 0x001fca00000000ff */
[----:B------:R-:W-:-:S07]  /*49a0*/  IMAD R164, R9, R154, RZ ;  /* 0x0000009a09a47224 */ /* 0x000fce00078e02ff */
.L_x_177:
[----:B------:R-:W-:Y:S05]  /*49b0*/  BSYNC B1 ;  /* 0x0000000000017941 */ /* 0x000fea0003800000 */
.L_x_176:
        /* <DEDUP_REMOVED lines=11> */
.L_x_179:
[----:B------:R-:W-:Y:S05]  /*4a70*/  BSYNC B1 ;  /* 0x0000000000017941 */ /* 0x000fea0003800000 */
.L_x_178:
[----:B0-----:R-:W-:Y:S01]  /*4a80*/  @!P4 IMAD R9, R34, R153, R164 ;  /* 0x000000992209c224 */ /* 0x001fe200078e02a4 */
[----:B------:R-:W-:Y:S04]  /*4a90*/  BSSY B1, `(.L_x_180) ;  /* 0x0000006000017945 */ /* 0x000fe80003800000 */
[----:B------:R0:W-:Y:S01]  /*4aa0*/  @!P4 STG.E.U8 desc[UR36][R10.64+0x10], R9 ;  /* 0x000010090a00c986 */ /* 0x0001e2000c101124 */
[----:B------:R-:W-:Y:S05]  /*4ab0*/  @P3 BRA `(.L_x_181) ;  /* 0x00000000000c3947 */ /* 0x000fea0003800000 */
[----:B--2---:R-:W0:Y:S02]  /*4ac0*/  LDG.E.U8 R155, desc[UR36][R12.64+0x11] ;  /* 0x000011240c9b7981 */ /* 0x004e24000c1e1100 */
[----:B0-----:R-:W-:-:S05]  /*4ad0*/  PRMT R9, R155, 0x8880, RZ ;  /* 0x000088809b097816 */ /* 0x001fca00000000ff */
[----:B------:R-:W-:-:S07]  /*4ae0*/  IMAD R164, R9, R154, RZ ;  /* 0x0000009a09a47224 */ /* 0x000fce00078e02ff */
.L_x_181:
[----:B------:R-:W-:Y:S05]  /*4af0*/  BSYNC B1 ;  /* 0x0000000000017941 */ /* 0x000fea0003800000 */
.L_x_180:
[----:B------:R-:W-:Y:S01]  /*4b00*/  @!P3 IMAD R35, R35, R153, R164 ;  /* 0x000000992323b224 */ /* 0x000fe200078e02a4 */
[----:B------:R-:W-:Y:S04]  /*4b10*/  BSSY B1, `(.L_x_182) ;  /* 0x0000006000017945 */ /* 0x000fe80003800000 */
[----:B------:R0:W-:Y:S01]  /*4b20*/  @!P3 STG.E.U8 desc[UR36][R10.64+0x11], R35 ;  /* 0x000011230a00b986 */ /* 0x0001e2000c101124 */
[----:B------:R-:W-:Y:S05]  /*4b30*/  @P5 BRA `(.L_x_183) ;  /* 0x00000000000c5947 */ /* 0x000fea0003800000 */
[----:B--2---:R-:W0:Y:S02]  /*4b40*/  LDG.E.U8 R155, desc[UR36][R4.64+0x18] ;  /* 0x00001824049b7981 */ /* 0x004e24000c1e1100 */
[----:B0-----:R-:W-:-:S05]  /*4b50*/  PRMT R9, R155, 0x8880, RZ ;  /* 0x000088809b097816 */ /* 0x001fca00000000ff */
[----:B------:R-:W-:-:S07]  /*4b60*/  IMAD R164, R9, R154, RZ ;  /* 0x0000009a09a47224 */ /* 0x000fce00078e02ff */
.L_x_183:
[----:B------:R-:W-:Y:S05]  /*4b70*/  BSYNC B1 ;  /* 0x0000000000017941 */ /* 0x000fea0003800000 */
.L_x_182:
[----:B0-----:R-:W-:Y:S01]  /*4b80*/  @!P5 IMAD R9, R36, R153, R164 ;  /* 0x000000992409d224 */ /* 0x001fe200078e02a4 */
[----:B------:R-:W-:Y:S04]  /*4b90*/  BSSY B1, `(.L_x_184) ;  /* 0x0000006000017945 */ /* 0x000fe80003800000 */
[----:B------:R0:W-:Y:S01]  /*4ba0*/  @!P5 STG.E.U8 desc[UR36][R6.64+0x18], R9 ;  /* 0x000018090600d986 */ /* 0x0001e2000c101124 */
[----:B------:R-:W-:Y:S05]  /*4bb0*/  @P1 BRA `(.L_x_185) ;  /* 0x00000000000c1947 */ /* 0x000fea0003800000 */
[----:B--2---:R-:W0:Y:S02]  /*4bc0*/  LDG.E.U8 R155, desc[UR36][R4.64+0x19] ;  /* 0x00001924049b7981 */ /* 0x004e24000c1e1100 */
[----:B0-----:R-:W-:-:S05]  /*4bd0*/  PRMT R9, R155, 0x8880, RZ ;  /* 0x000088809b097816 */ /* 0x001fca00000000ff */
[----:B------:R-:W-:-:S07]  /*4be0*/  IMAD R164, R9, R154, RZ ;  /* 0x0000009a09a47224 */ /* 0x000fce00078e02ff */
.L_x_185:
[----:B------:R-:W-:Y:S05]  /*4bf0*/  BSYNC B1 ;  /* 0x0000000000017941 */ /* 0x000fea0003800000 */
.L_x_184:
        /* <DEDUP_REMOVED lines=11> */
.L_x_187:
[----:B------:R-:W-:Y:S05]  /*4cb0*/  BSYNC B1 ;  /* 0x0000000000017941 */ /* 0x000fea0003800000 */
.L_x_186:
[----:B0-----:R-:W-:Y:S01]  /*4cc0*/  @!P4 IMAD R9, R38, R153, R164 ;  /* 0x000000992609c224 */ /* 0x001fe200078e02a4 */
[----:B------:R-:W-:Y:S04]  /*4cd0*/  BSSY B1, `(.L_x_188) ;  /* 0x0000006000017945 */ /* 0x000fe80003800000 */
[----:B------:R0:W-:Y:S01]  /*4ce0*/  @!P4 STG.E.U8 desc[UR36][R10.64+0x18], R9 ;  /* 0x000018090a00c986 */ /* 0x0001e2000c101124 */
[----:B------:R-:W-:Y:S05]  /*4cf0*/  @P3 BRA `(.L_x_189) ;  /* 0x00000000000c3947 */ /* 0x000fea0003800000 */
[----:B--2---:R-:W0:Y:S02]  /*4d00*/  LDG.E.U8 R155, desc[UR36][R12.64+0x19] ;  /* 0x000019240c9b7981 */ /* 0x004e24000c1e1100 */
[----:B0-----:R-:W-:-:S05]  /*4d10*/  PRMT R9, R155, 0x8880, RZ ;  /* 0x000088809b097816 */ /* 0x001fca00000000ff */
[----:B------:R-:W-:-:S07]  /*4d20*/  IMAD R164, R9, R154, RZ ;  /* 0x0000009a09a47224 */ /* 0x000fce00078e02ff */
.L_x_189:
[----:B------:R-:W-:Y:S05]  /*4d30*/  BSYNC B1 ;  /* 0x0000000000017941 */ /* 0x000fea0003800000 */
.L_x_188:
[----:B------:R-:W-:Y:S01]  /*4d40*/  @!P3 IMAD R39, R39, R153, R164 ;  /* 0x000000992727b224 */ /* 0x000fe200078e02a4 */
[----:B------:R-:W-:Y:S04]  /*4d50*/  BSSY B1, `(.L_x_190) ;  /* 0x0000006000017945 */ /* 0x000fe80003800000 */
[----:B------:R0:W-:Y:S01]  /*4d60*/  @!P3 STG.E.U8 desc[UR36][R10.64+0x19], R39 ;  /* 0x000019270a00b986 */ /* 0x0001e2000c101124 */
[----:B------:R-:W-:Y:S05]  /*4d70*/  @P5 BRA `(.L_x_191) ;  /* 0x00000000000c5947 */ /* 0x000fea0003800000 */
[----:B--2---:R-:W0:Y:S02]  /*4d80*/  LDG.E.U8 R155, desc[UR36][R4.64+0x20] ;  /* 0x00002024049b7981 */ /* 0x004e24000c1e1100 */
[----:B0-----:R-:W-:-:S05]  /*4d90*/  PRMT R9, R155, 0x8880, RZ ;  /* 0x000088809b097816 */ /* 0x001fca00000000ff */
[----:B------:R-:W-:-:S07]  /*4da0*/  IMAD R164, R9, R154, RZ ;  /* 0x0000009a09a47224 */ /* 0x000fce00078e02ff */
.L_x_191:
[----:B------:R-:W-:Y:S05]  /*4db0*/  BSYNC B1 ;  /* 0x0000000000017941 */ /* 0x000fea0003800000 */
.L_x_190:
[----:B0-----:R-:W-:Y:S01]  /*4dc0*/  @!P5 IMAD R9, R40, R153, R164 ;  /* 0x000000992809d224 */ /* 0x001fe200078e02a4 */
[----:B------:R-:W-:Y:S04]  /*4dd0*/  BSSY B1, `(.L_x_192) ;  /* 0x0000006000017945 */ /* 0x000fe80003800000 */
[----:B------:R0:W-:Y:S01]  /*4de0*/  @!P5 STG.E.U8 desc[UR36][R6.64+0x20], R9 ;  /* 0x000020090600d986 */ /* 0x0001e2000c101124 */
[----:B------:R-:W-:Y:S05]  /*4df0*/  @P1 BRA `(.L_x_193) ;  /* 0x00000000000c1947 */ /* 0x000fea0003800000 */
[----:B--2---:R-:W0:Y:S02]  /*4e00*/  LDG.E.U8 R155, desc[UR36][R4.64+0x21] ;  /* 0x00002124049b7981 */ /* 0x004e24000c1e1100 */
[----:B0-----:R-:W-:-:S05]  /*4e10*/  PRMT R9, R155, 0x8880, RZ ;  /* 0x000088809b097816 */ /* 0x001fca00000000ff */
[----:B------:R-:W-:-:S07]  /*4e20*/  IMAD R164, R9, R154, RZ ;  /* 0x0000009a09a47224 */ /* 0x000fce00078e02ff */
.L_x_193:
[----:B------:R-:W-:Y:S05]  /*4e30*/  BSYNC B1 ;  /* 0x0000000000017941 */ /* 0x000fea0003800000 */
.L_x_192:
        /* <DEDUP_REMOVED lines=11> */
.L_x_195:
[----:B------:R-:W-:Y:S05]  /*4ef0*/  BSYNC B1 ;  /* 0x0000000000017941 */ /* 0x000fea0003800000 */
.L_x_194:
[----:B0-----:R-:W-:Y:S01]  /*4f00*/  @!P4 IMAD R9, R42, R153, R164 ;  /* 0x000000992a09c224 */ /* 0x001fe200078e02a4 */
[----:B------:R-:W-:Y:S04]  /*4f10*/  BSSY B1, `(.L_x_196) ;  /* 0x0000006000017945 */ /* 0x000fe80003800000 */
[----:B------:R0:W-:Y:S01]  /*4f20*/  @!P4 STG.E.U8 desc[UR36][R10.64+0x20], R9 ;  /* 0x000020090a00c986 */ /* 0x0001e2000c101124 */
[----:B------:R-:W-:Y:S05]  /*4f30*/  @P3 BRA `(.L_x_197) ;  /* 0x00000000000c3947 */ /* 0x000fea0003800000 */
[----:B--2---:R-:W0:Y:S02]  /*4f40*/  LDG.E.U8 R155, desc[UR36][R12.64+0x21] ;  /* 0x000021240c9b7981 */ /* 0x004e24000c1e1100 */
[----:B0-----:R-:W-:-:S05]  /*4f50*/  PRMT R9, R155, 0x8880, RZ ;  /* 0x000088809b097816 */ /* 0x001fca00000000ff */
[----:B------:R-:W-:-:S07]  /*4f60*/  IMAD R164, R9, R154, RZ ;  /* 0x0000009a09a47224 */ /* 0x000fce00078e02ff */
.L_x_197:
[----:B------:R-:W-:Y:S05]  /*4f70*/  BSYNC B1 ;  /* 0x0000000000017941 */ /* 0x000fea0003800000 */
.L_x_196:
[----:B------:R-:W-:Y:S01]  /*4f80*/  @!P3 IMAD R43, R43, R153, R164 ;  /* 0x000000992b2bb224 */ /* 0x000fe200078e02a4 */
[----:B------:R-:W-:Y:S04]  /*4f90*/  BSSY B1, `(.L_x_198) ;  /* 0x0000006000017945 */ /* 0x000fe80003800000 */
[----:B------:R0:W-:Y:S01]  /*4fa0*/  @!P3 STG.E.U8 desc[UR36][R10.64+0x21], R43 ;  /* 0x0000212b0a00b986 */ /* 0x0001e2000c101124 */
[----:B------:R-:W-:Y:S05]  /*4fb0*/  @P5 BRA `(.L_x_199) ;  /* 0x00000000000c5947 */ /* 0x000fea0003800000 */
[----:B--2---:R-:W0:Y:S02]  /*4fc0*/  LDG.E.U8 R155, desc[UR36][R4.64+0x28] ;  /* 0x00002824049b7981 */ /* 0x004e24000c1e1100 */
[----:B0-----:R-:W-:-:S05]  /*4fd0*/  PRMT R9, R155, 0x8880, RZ ;  /* 0x000088809b097816 */ /* 0x001fca00000000ff */
[----:B------:R-:W-:-:S07]  /*4fe0*/  IMAD R164, R9, R154, RZ ;  /* 0x0000009a09a47224 */ /* 0x000fce00078e02ff */
.L_x_199:
[----:B------:R-:W-:Y:S05]  /*4ff0*/  BSYNC B1 ;  /* 0x0000000000017941 */ /* 0x000fea0003800000 */
.L_x_198:
[----:B0-----:R-:W-:Y:S01]  /*5000*/  @!P5 IMAD R9, R44, R153, R164 ;  /* 0x000000992c09d224 */ /* 0x001fe200078e02a4 */
[----:B------:R-:W-:Y:S04]  /*5010*/  BSSY B1, `(.L_x_200) ;  /* 0x0000006000017945 */ /* 0x000fe80003800000 */
[----:B------:R0:W-:Y:S01]  /*5020*/  @!P5 STG.E.U8 desc[UR36][R6.64+0x28], R9 ;  /* 0x000028090600d986 */ /* 0x0001e2000c101124 */
[----:B------:R-:W-:Y:S05]  /*5030*/  @P1 BRA `(.L_x_201) ;  /* 0x00000000000c1947 */ /* 0x000fea0003800000 */
[----:B--2---:R-:W0:Y:S02]  /*5040*/  LDG.E.U8 R155, desc[UR36][R4.64+0x29] ;  /* 0x00002924049b7981 */ /* 0x004e24000c1e1100 */
[----:B0-----:R-:W-:-:S05]  /*5050*/  PRMT R9, R155, 0x8880, RZ ;  /* 0x000088809b097816 */ /* 0x001fca00000000ff */
[----:B------:R-:W-:-:S07]  /*5060*/  IMAD R164, R9, R154, RZ ;  /* 0x0000009a09a47224 */ /* 0x000fce00078e02ff */
.L_x_201:
[----:B------:R-:W-:Y:S05]  /*5070*/  BSYNC B1 ;  /* 0x0000000000017941 */ /* 0x000fea0003800000 */
.L_x_200:
        /* <DEDUP_REMOVED lines=11> */
.L_x_203:
[----:B------:R-:W-:Y:S05]  /*5130*/  BSYNC B1 ;  /* 0x0000000000017941 */ /* 0x000fea0003800000 */
.L_x_202:
[----:B0-----:R-:W-:Y:S01]  /*5140*/  @!P4 IMAD R9, R46, R153, R164 ;  /* 0x000000992e09c224 */ /* 0x001fe200078e02a4 */
[----:B------:R-:W-:Y:S04]  /*5150*/  BSSY B1, `(.L_x_204) ;  /* 0x0000006000017945 */ /* 0x000fe80003800000 */
[----:B------:R0:W-:Y:S01]  /*5160*/  @!P4 STG.E.U8 desc[UR36][R10.64+0x28], R9 ;  /* 0x000028090a00c986 */ /* 0x0001e2000c101124 */
[----:B------:R-:W-:Y:S05]  /*5170*/  @P3 BRA `(.L_x_205) ;  /* 0x00000000000c3947 */ /* 0x000fea0003800000 */
[----:B--2---:R-:W0:Y:S02]  /*5180*/  LDG.E.U8 R155, desc[UR36][R12.64+0x29] ;  /* 0x000029240c9b7981 */ /* 0x004e24000c1e1100 */
[----:B0-----:R-:W-:-:S05]  /*5190*/  PRMT R9, R155, 0x8880, RZ ;  /* 0x000088809b097816 */ /* 0x001fca00000000ff */
[----:B------:R-:W-:-:S07]  /*51a0*/  IMAD R164, R9, R154, RZ ;  /* 0x0000009a09a47224 */ /* 0x000fce00078e02ff */
.L_x_205:
[----:B------:R-:W-:Y:S05]  /*51b0*/  BSYNC B1 ;  /* 0x0000000000017941 */ /* 0x000fea0003800000 */
.L_x_204:
[----:B------:R-:W-:Y:S01]  /*51c0*/  @!P3 IMAD R47, R47, R153, R164 ;  /* 0x000000992f2fb224 */ /* 0x000fe200078e02a4 */
[----:B------:R-:W-:Y:S04]  /*51d0*/  BSSY B1, `(.L_x_206) ;  /* 0x0000006000017945 */ /* 0x000fe80003800000 */
[----:B------:R0:W-:Y:S01]  /*51e0*/  @!P3 STG.E.U8 desc[UR36][R10.64+0x29], R47 ;  /* 0x0000292f0a00b986 */ /* 0x0001e2000c101124 */
[----:B------:R-:W-:Y:S05]  /*51f0*/  @P5 BRA `(.L_x_207) ;  /* 0x00000000000c5947 */ /* 0x000fea0003800000 */
[----:B--2---:R-:W0:Y:S02]  /*5200*/  LDG.E.U8 R155, desc[UR36][R4.64+0x30] ;  /* 0x00003024049b7981 */ /* 0x004e24000c1e1100 */
[----:B0-----:R-:W-:-:S05]  /*5210*/  PRMT R9, R155, 0x8880, RZ ;  /* 0x000088809b097816 */ /* 0x001fca00000000ff */
[----:B------:R-:W-:-:S07]  /*5220*/  IMAD R164, R9, R154, RZ ;  /* 0x0000009a09a47224 */ /* 0x000fce00078e02ff */
.L_x_207:
[----:B------:R-:W-:Y:S05]  /*5230*/  BSYNC B1 ;  /* 0x0000000000017941 */ /* 0x000fea0003800000 */
.L_x_206:
[----:B0-----:R-:W-:Y:S01]  /*5240*/  @!P5 IMAD R9, R48, R153, R164 ;  /* 0x000000993009d224 */ /* 0x001fe200078e02a4 */
[----:B------:R-:W-:Y:S04]  /*5250*/  BSSY B1, `(.L_x_208) ;  /* 0x0000006000017945 */ /* 0x000fe80003800000 */
[----:B------:R0:W-:Y:S01]  /*5260*/  @!P5 STG.E.U8 desc[UR36][R6.64+0x30], R9 ;  /* 0x000030090600d986 */ /* 0x0001e2000c101124 */
[----:B------:R-:W-:Y:S05]  /*5270*/  @P1 BRA `(.L_x_209) ;  /* 0x00000000000c1947 */ /* 0x000fea0003800000 */
[----:B--2---:R-:W0:Y:S02]  /*5280*/  LDG.E.U8 R155, desc[UR36][R4.64+0x31] ;  /* 0x00003124049b7981 */ /* 0x004e24000c1e1100 */
[----:B0-----:R-:W-:-:S05]  /*5290*/  PRMT R9, R155, 0x8880, RZ ;  /* 0x000088809b097816 */ /* 0x001fca00000000ff */
[----:B------:R-:W-:-:S07]  /*52a0*/  IMAD R164, R9, R154, RZ ;  /* 0x0000009a09a47224 */ /* 0x000fce00078e02ff */
.L_x_209:
[----:B------:R-:W-:Y:S05]  /*52b0*/  BSYNC B1 ;  /* 0x0000000000017941 */ /* 0x000fea0003800000 */
.L_x_208:
        /* <DEDUP_REMOVED lines=11> */
.L_x_211:
[----:B------:R-:W-:Y:S05]  /*5370*/  BSYNC B1 ;  /* 0x0000000000017941 */ /* 0x000fea0003800000 */
.L_x_210:
[----:B0-----:R-:W-:Y:S01]  /*5380*/  @!P4 IMAD R9, R50, R153, R164 ;  /* 0x000000993209c224 */ /* 0x001fe200078e02a4 */
[----:B------:R-:W-:Y:S04]  /*5390*/  BSSY B1, `(.L_x_212) ;  /* 0x0000006000017945 */ /* 0x000fe80003800000 */
[----:B------:R0:W-:Y:S01]  /*53a0*/  @!P4 STG.E.U8 desc[UR36][R10.64+0x30], R9 ;  /* 0x000030090a00c986 */ /* 0x0001e2000c101124 */
[----:B------:R-:W-:Y:S05]  /*53b0*/  @P3 BRA `(.L_x_213) ;  /* 0x00000000000c3947 */ /* 0x000fea0003800000 */
[----:B--2---:R-:W0:Y:S02]  /*53c0*/  LDG.E.U8 R155, desc[UR36][R12.64+0x31] ;  /* 0x000031240c9b7981 */ /* 0x004e24000c1e1100 */
[----:B0-----:R-:W-:-:S05]  /*53d0*/  PRMT R9, R155, 0x8880, RZ ;  /* 0x000088809b097816 */ /* 0x001fca00000000ff */
[----:B------:R-:W-:-:S07]  /*53e0*/  IMAD R164, R9, R154, RZ ;  /* 0x0000009a09a47224 */ /* 0x000fce00078e02ff */
.L_x_213:
[----:B------:R-:W-:Y:S05]  /*53f0*/  BSYNC B1 ;  /* 0x0000000000017941 */ /* 0x000fea0003800000 */
.L_x_212:
[----:B------:R-:W-:Y:S01]  /*5400*/  @!P3 IMAD R51, R51, R153, R164 ;  /* 0x000000993333b224 */ /* 0x000fe200078e02a4 */
[----:B------:R-:W-:Y:S04]  /*5410*/  BSSY B1, `(.L_x_214) ;  /* 0x0000006000017945 */ /* 0x000fe80003800000 */
[----:B------:R0:W-:Y:S01]  /*5420*/  @!P3 STG.E.U8 desc[UR36][R10.64+0x31], R51 ;  /* 0x000031330a00b986 */ /* 0x0001e2000c101124 */
[----:B------:R-:W-:Y:S05]  /*5430*/  @P5 BRA `(.L_x_215) ;  /* 0x00000000000c5947 */ /* 0x000fea0003800000 */
[----:B--2---:R-:W0:Y:S02]  /*5440*/  LDG.E.U8 R155, desc[UR36][R4.64+0x38] ;  /* 0x00003824049b7981 */ /* 0x004e24000c1e1100 */
[----:B0-----:R-:W-:-:S05]  /*5450*/  PRMT R9, R155, 0x8880, RZ ;  /* 0x000088809b097816 */ /* 0x001fca00000000ff */
[----:B------:R-:W-:-:S07]  /*5460*/  IMAD R164, R9, R154, RZ ;  /* 0x0000009a09a47224 */ /* 0x000fce00078e02ff */
.L_x_215:
[----:B------:R-:W-:Y:S05]  /*5470*/  BSYNC B1 ;  /* 0x0000000000017941 */ /* 0x000fea0003800000 */
.L_x_214:
[----:B0-----:R-:W-:Y:S01]  /*5480*/  @!P5 IMAD R9, R52, R153, R164 ;  /* 0x000000993409d224 */ /* 0x001fe200078e02a4 */
[----:B------:R-:W-:Y:S04]  /*5490*/  BSSY B1, `(.L_x_216) ;  /* 0x0000006000017945 */ /* 0x000fe80003800000 */
[----:B------:R0:W-:Y:S01]  /*54a0*/  @!P5 STG.E.U8 desc[UR36][R6.64+0x38], R9 ;  /* 0x000038090600d986 */ /* 0x0001e2000c101124 */
[----:B------:R-:W-:Y:S05]  /*54b0*/  @P1 BRA `(.L_x_217) ;  /* 0x00000000000c1947 */ /* 0x000fea0003800000 */
[----:B--2---:R-:W0:Y:S02]  /*54c0*/  LDG.E.U8 R155, desc[UR36][R4.64+0x39] ;  /* 0x00003924049b7981 */ /* 0x004e24000c1e1100 */
[----:B0-----:R-:W-:-:S05]  /*54d0*/  PRMT R9, R155, 0x8880, RZ ;  /* 0x000088809b097816 */ /* 0x001fca00000000ff */
[----:B------:R-:W-:-:S07]  /*54e0*/  IMAD R164, R9, R154, RZ ;  /* 0x0000009a09a47224 */ /* 0x000fce00078e02ff */
.L_x_217:
[----:B------:R-:W-:Y:S05]  /*54f0*/  BSYNC B1 ;  /* 0x0000000000017941 */ /* 0x000fea0003800000 */
.L_x_216:
        /* <DEDUP_REMOVED lines=11> */
.L_x_219:
[----:B------:R-:W-:Y:S05]  /*55b0*/  BSYNC B1 ;  /* 0x0000000000017941 */ /* 0x000fea0003800000 */
.L_x_218:
[----:B0-----:R-:W-:Y:S01]  /*55c0*/  @!P4 IMAD R9, R54, R153, R164 ;  /* 0x000000993609c224 */ /* 0x001fe200078e02a4 */
[----:B------:R-:W-:Y:S04]  /*55d0*/  BSSY B1, `(.L_x_220) ;  /* 0x0000006000017945 */ /* 0x000fe80003800000 */
[----:B------:R0:W-:Y:S01]  /*55e0*/  @!P4 STG.E.U8 desc[UR36][R10.64+0x38], R9 ;  /* 0x000038090a00c986 */ /* 0x0001e2000c101124 */
[----:B------:R-:W-:Y:S05]  /*55f0*/  @P3 BRA `(.L_x_221) ;  /* 0x00000000000c3947 */ /* 0x000fea0003800000 */
[----:B--2---:R-:W0:Y:S02]  /*5600*/  LDG.E.U8 R155, desc[UR36][R12.64+0x39] ;  /* 0x000039240c9b7981 */ /* 0x004e24000c1e1100 */
[----:B0-----:R-:W-:-:S05]  /*5610*/  PRMT R9, R155, 0x8880, RZ ;  /* 0x000088809b097816 */ /* 0x001fca00000000ff */
[----:B------:R-:W-:-:S07]  /*5620*/  IMAD R164, R9, R154, RZ ;  /* 0x0000009a09a47224 */ /* 0x000fce00078e02ff */
.L_x_221:
[----:B------:R-:W-:Y:S05]  /*5630*/  BSYNC B1 ;  /* 0x0000000000017941 */ /* 0x000fea0003800000 */
.L_x_220:
[----:B------:R-:W-:Y:S01]  /*5640*/  @!P3 IMAD R55, R55, R153, R164 ;  /* 0x000000993737b224 */ /* 0x000fe200078e02a4 */
[----:B------:R-:W-:Y:S04]  /*5650*/  BSSY B1, `(.L_x_222) ;  /* 0x0000006000017945 */ /* 0x000fe80003800000 */
[----:B------:R0:W-:Y:S01]  /*5660*/  @!P3 STG.E.U8 desc[UR36][R10.64+0x39], R55 ;  /* 0x000039370a00b986 */ /* 0x0001e2000c101124 */
[----:B------:R-:W-:Y:S05]  /*5670*/  @P5 BRA `(.L_x_223) ;  /* 0x00000000000c5947 */ /* 0x000fea0003800000 */
[----:B--2---:R-:W0:Y:S02]  /*5680*/  LDG.E.U8 R155, desc[UR36][R4.64+0x40] ;  /* 0x00004024049b7981 */ /* 0x004e24000c1e1100 */
[----:B0-----:R-:W-:-:S05]  /*5690*/  PRMT R9, R155, 0x8880, RZ ;  /* 0x000088809b097816 */ /* 0x001fca00000000ff */
[----:B------:R-:W-:-:S07]  /*56a0*/  IMAD R164, R9, R154, RZ ;  /* 0x0000009a09a47224 */ /* 0x000fce00078e02ff */
.L_x_223:
[----:B------:R-:W-:Y:S05]  /*56b0*/  BSYNC B1 ;  /* 0x0000000000017941 */ /* 0x000fea0003800000 */
.L_x_222:
[----:B0-----:R-:W-:Y:S01]  /*56c0*/  @!P5 IMAD R9, R56, R153, R164 ;  /* 0x000000993809d224 */ /* 0x001fe200078e02a4 */
[----:B------:R-:W-:Y:S04]  /*56d0*/  BSSY B1, `(.L_x_224) ;  /* 0x0000006000017945 */ /* 0x000fe80003800000 */
[----:B------:R0:W-:Y:S01]  /*56e0*/  @!P5 STG.E.U8 desc[UR36][R6.64+0x40], R9 ;  /* 0x000040090600d986 */ /* 0x0001e2000c101124 */
[----:B------:R-:W-:Y:S05]  /*56f0*/  @P1 BRA `(.L_x_225) ;  /* 0x00000000000c1947 */ /* 0x000fea0003800000 */
[----:B--2---:R-:W0:Y:S02]  /*5700*/  LDG.E.U8 R155, desc[UR36][R4.64+0x41] ;  /* 0x00004124049b7981 */ /* 0x004e24000c1e1100 */
[----:B0-----:R-:W-:-:S05]  /*5710*/  PRMT R9, R155, 0x8880, RZ ;  /* 0x000088809b097816 */ /* 0x001fca00000000ff */
[----:B------:R-:W-:-:S07]  /*5720*/  IMAD R164, R9, R154, RZ ;  /* 0x0000009a09a47224 */ /* 0x000fce00078e02ff */
.L_x_225:
[----:B------:R-:W-:Y:S05]  /*5730*/  BSYNC B1 ;  /* 0x0000000000017941 */ /* 0x000fea0003800000 */
.L_x_224:
        /* <DEDUP_REMOVED lines=11> */
.L_x_227:
[----:B------:R-:W-:Y:S05]  /*57f0*/  BSYNC B1 ;  /* 0x0000000000017941 */ /* 0x000fea0003800000 */
.L_x_226:
[----:B0-----:R-:W-:Y:S01]  /*5800*/  @!P4 IMAD R9, R58, R153, R164 ;  /* 0x000000993a09c224 */ /* 0x001fe200078e02a4 */
[----:B------:R-:W-:Y:S04]  /*5810*/  BSSY B1, `(.L_x_228) ;  /* 0x0000006000017945 */ /* 0x000fe80003800000 */
[----:B------:R0:W-:Y:S01]  /*5820*/  @!P4 STG.E.U8 desc[UR36][R10.64+0x40], R9 ;  /* 0x000040090a00c986 */ /* 0x0001e2000c101124 */
[----:B------:R-:W-:Y:S05]  /*5830*/  @P3 BRA `(.L_x_229) ;  /* 0x00000000000c3947 */ /* 0x000fea0003800000 */
[----:B--2---:R-:W0:Y:S02]  /*5840*/  LDG.E.U8 R155, desc[UR36][R12.64+0x41] ;  /* 0x000041240c9b7981 */ /* 0x004e24000c1e1100 */
[----:B0-----:R-:W-:-:S05]  /*5850*/  PRMT R9, R155, 0x8880, RZ ;  /* 0x000088809b097816 */ /* 0x001fca00000000ff */
[----:B------:R-:W-:-:S07]  /*5860*/  IMAD R164, R9, R154, RZ ;  /* 0x0000009a09a47224 */ /* 0x000fce00078e02ff */
.L_x_229:
[----:B------:R-:W-:Y:S05]  /*5870*/  BSYNC B1 ;  /* 0x0000000000017941 */ /* 0x000fea0003800000 */
.L_x_228:
[----:B------:R-:W-:Y:S01]  /*5880*/  @!P3 IMAD R59, R59, R153, R164 ;  /* 0x000000993b3bb224 */ /* 0x000fe200078e02a4 */
[----:B------:R-:W-:Y:S04]  /*5890*/  BSSY B1, `(.L_x_230) ;  /* 0x0000006000017945 */ /* 0x000fe80003800000 */
[----:B------:R0:W-:Y:S01]  /*58a0*/  @!P3 STG.E.U8 desc[UR36][R10.64+0x41], R59 ;  /* 0x0000413b0a00b986 */ /* 0x0001e2000c101124 */
[----:B------:R-:W-:Y:S05]  /*58b0*/  @P5 BRA `(.L_x_231) ;  /* 0x00000000000c5947 */ /* 0x000fea0003800000 */
[----:B--2---:R-:W0:Y:S02]  /*58c0*/  LDG.E.U8 R155, desc[UR36][R4.64+0x48] ;  /* 0x00004824049b7981 */ /* 0x004e24000c1e1100 */
[----:B0-----:R-:W-:-:S05]  /*58d0*/  PRMT R9, R155, 0x8880, RZ ;  /* 0x000088809b097816 */ /* 0x001fca00000000ff */
[----:B------:R-:W-:-:S07]  /*58e0*/  IMAD R164, R9, R154, RZ ;  /* 0x0000009a09a47224 */ /* 0x000fce00078e02ff */
.L_x_231:
[----:B------:R-:W-:Y:S05]  /*58f0*/  BSYNC B1 ;  /* 0x0000000000017941 */ /* 0x000fea0003800000 */
.L_x_230:
[----:B0-----:R-:W-:Y:S01]  /*5900*/  @!P5 IMAD R9, R60, R153, R164 ;  /* 0x000000993c09d224 */ /* 0x001fe200078e02a4 */
[----:B------:R-:W-:Y:S04]  /*5910*/  BSSY B1, `(.L_x_232) ;  /* 0x0000006000017945 */ /* 0x000fe80003800000 */
[----:B------:R0:W-:Y:S01]  /*5920*/  @!P5 STG.E.U8 desc[UR36][R6.64+0x48], R9 ;  /* 0x000048090600d986 */ /* 0x0001e2000c101124 */
[----:B------:R-:W-:Y:S05]  /*5930*/  @P1 BRA `(.L_x_233) ;  /* 0x00000000000c1947 */ /* 0x000fea0003800000 */
[----:B--2---:R-:W0:Y:S02]  /*5940*/  LDG.E.U8 R155, desc[UR36][R4.64+0x49] ;  /* 0x00004924049b7981 */ /* 0x004e24000c1e1100 */
[----:B0-----:R-:W-:-:S05]  /*5950*/  PRMT R9, R155, 0x8880, RZ ;  /* 0x000088809b097816 */ /* 0x001fca00000000ff */
[----:B------:R-:W-:-:S07]  /*5960*/  IMAD R164, R9, R154, RZ ;  /* 0x0000009a09a47224 */ /* 0x000fce00078e02ff */
.L_x_233:
[----:B------:R-:W-:Y:S05]  /*5970*/  BSYNC B1 ;  /* 0x0000000000017941 */ /* 0x000fea0003800000 */
.L_x_232:
        /* <DEDUP_REMOVED lines=11> */
.L_x_235:
[----:B------:R-:W-:Y:S05]  /*5a30*/  BSYNC B1 ;  /* 0x0000000000017941 */ /* 0x000fea0003800000 */
.L_x_234:
[----:B0-----:R-:W-:Y:S01]  /*5a40*/  @!P4 IMAD R9, R62, R153, R164 ;  /* 0x000000993e09c224 */ /* 0x001fe200078e02a4 */
[----:B------:R-:W-:Y:S04]  /*5a50*/  BSSY B1, `(.L_x_236) ;  /* 0x0000006000017945 */ /* 0x000fe80003800000 */
[----:B------:R0:W-:Y:S01]  /*5a60*/  @!P4 STG.E.U8 desc[UR36][R10.64+0x48], R9 ;  /* 0x000048090a00c986 */ /* 0x0001e2000c101124 */
[----:B------:R-:W-:Y:S05]  /*5a70*/  @P3 BRA `(.L_x_237) ;  /* 0x00000000000c3947 */ /* 0x000fea0003800000 */
[----:B--2---:R-:W0:Y:S02]  /*5a80*/  LDG.E.U8 R155, desc[UR36][R12.64+0x49] ;  /* 0x000049240c9b7981 */ /* 0x004e24000c1e1100 */
[----:B0-----:R-:W-:-:S05]  /*5a90*/  PRMT R9, R155, 0x8880, RZ ;  /* 0x000088809b097816 */ /* 0x001fca00000000ff */
[----:B------:R-:W-:-:S07]  /*5aa0*/  IMAD R164, R9, R154, RZ ;  /* 0x0000009a09a47224 */ /* 0x000fce00078e02ff */
.L_x_237:
[----:B------:R-:W-:Y:S05]  /*5ab0*/  BSYNC B1 ;  /* 0x0000000000017941 */ /* 0x000fea0003800000 */
.L_x_236:
[----:B------:R-:W-:Y:S01]  /*5ac0*/  @!P3 IMAD R63, R63, R153, R164 ;  /* 0x000000993f3fb224 */ /* 0x000fe200078e02a4 */
[----:B------:R-:W-:Y:S04]  /*5ad0*/  BSSY B1, `(.L_x_238) ;  /* 0x0000006000017945 */ /* 0x000fe80003800000 */
[----:B------:R0:W-:Y:S01]  /*5ae0*/  @!P3 STG.E.U8 desc[UR36][R10.64+0x49], R63 ;  /* 0x0000493f0a00b986 */ /* 0x0001e2000c101124 */
[----:B------:R-:W-:Y:S05]  /*5af0*/  @P5 BRA `(.L_x_239) ;  /* 0x00000000000c5947 */ /* 0x000fea0003800000 */
[----:B--2---:R-:W0:Y:S02]  /*5b00*/  LDG.E.U8 R155, desc[UR36][R4.64+0x50] ;  /* 0x00005024049b7981 */ /* 0x004e24000c1e1100 */
[----:B0-----:R-:W-:-:S05]  /*5b10*/  PRMT R9, R155, 0x8880, RZ ;  /* 0x000088809b097816 */ /* 0x001fca00000000ff */
[----:B------:R-:W-:-:S07]  /*5b20*/  IMAD R164, R9, R154, RZ ;  /* 0x0000009a09a47224 */ /* 0x000fce00078e02ff */
.L_x_239:
[----:B------:R-:W-:Y:S05]  /*5b30*/  BSYNC B1 ;  /* 0x0000000000017941 */ /* 0x000fea0003800000 */
.L_x_238:
[----:B0-----:R-:W-:Y:S01]  /*5b40*/  @!P5 IMAD R9, R64, R153, R164 ;  /* 0x000000994009d224 */ /* 0x001fe200078e02a4 */
[----:B------:R-:W-:Y:S04]  /*5b50*/  BSSY B1, `(.L_x_240) ;  /* 0x0000006000017945 */ /* 0x000fe80003800000 */
[----:B------:R0:W-:Y:S01]  /*5b60*/  @!P5 STG.E.U8 desc[UR36][R6.64+0x50], R9 ;  /* 0x000050090600d986 */ /* 0x0001e2000c101124 */
[----:B------:R-:W-:Y:S05]  /*5b70*/  @P1 BRA `(.L_x_241) ;  /* 0x00000000000c1947 */ /* 0x000fea0003800000 */
[----:B--2---:R-:W0:Y:S02]  /*5b80*/  LDG.E.U8 R155, desc[UR36][R4.64+0x51] ;  /* 0x00005124049b7981 */ /* 0x004e24000c1e1100 */
[----:B0-----:R-:W-:-:S05]  /*5b90*/  PRMT R9, R155, 0x8880, RZ ;  /* 0x000088809b097816 */ /* 0x001fca00000000ff */
[----:B------:R-:W-:-:S07]  /*5ba0*/  IMAD R164, R9, R154, RZ ;  /* 0x0000009a09a47224 */ /* 0x000fce00078e02ff */
.L_x_241:
[----:B------:R-:W-:Y:S05]  /*5bb0*/  BSYNC B1 ;  /* 0x0000000000017941 */ /* 0x000fea0003800000 */
.L_x_240:
        /* <DEDUP_REMOVED lines=11> */
.L_x_243:
[----:B------:R-:W-:Y:S05]  /*5c70*/  BSYNC B1 ;  /* 0x0000000000017941 */ /* 0x000fea0003800000 */
.L_x_242:
[----:B0-----:R-:W-:Y:S01]  /*5c80*/  @!P4 IMAD R9, R66, R153, R164 ;  /* 0x000000994209c224 */ /* 0x001fe200078e02a4 */
[----:B------:R-:W-:Y:S04]  /*5c90*/  BSSY B1, `(.L_x_244) ;  /* 0x0000006000017945 */ /* 0x000fe80003800000 */
[----:B------:R0:W-:Y:S01]  /*5ca0*/  @!P4 STG.E.U8 desc[UR36][R10.64+0x50], R9 ;  /* 0x000050090a00c986 */ /* 0x0001e2000c101124 */
[----:B------:R-:W-:Y:S05]  /*5cb0*/  @P3 BRA `(.L_x_245) ;  /* 0x00000000000c3947 */ /* 0x000fea0003800000 */
[----:B--2---:R-:W0:Y:S02]  /*5cc0*/  LDG.E.U8 R155, desc[UR36][R12.64+0x51] ;  /* 0x000051240c9b7981 */ /* 0x004e24000c1e1100 */
[----:B0-----:R-:W-:-:S05]  /*5cd0*/  PRMT R9, R155, 0x8880, RZ ;  /* 0x000088809b097816 */ /* 0x001fca00000000ff */
[----:B------:R-:W-:-:S07]  /*5ce0*/  IMAD R164, R9, R154, RZ ;  /* 0x0000009a09a47224 */ /* 0x000fce00078e02ff */
.L_x_245:
[----:B------:R-:W-:Y:S05]  /*5cf0*/  BSYNC B1 ;  /* 0x0000000000017941 */ /* 0x000fea0003800000 */
.L_x_244:
[----:B------:R-:W-:Y:S01]  /*5d00*/  @!P3 IMAD R67, R67, R153, R164 ;  /* 0x000000994343b224 */ /* 0x000fe200078e02a4 */
[----:B------:R-:W-:Y:S04]  /*5d10*/  BSSY B1, `(.L_x_246) ;  /* 0x0000006000017945 */ /* 0x000fe80003800000 */
[----:B------:R0:W-:Y:S01]  /*5d20*/  @!P3 STG.E.U8 desc[UR36][R10.64+0x51], R67 ;  /* 0x000051430a00b986 */ /* 0x0001e2000c101124 */
[----:B------:R-:W-:Y:S05]  /*5d30*/  @P5 BRA `(.L_x_247) ;  /* 0x00000000000c5947 */ /* 0x000fea0003800000 */
[----:B--2---:R-:W0:Y:S02]  /*5d40*/  LDG.E.U8 R155, desc[UR36][R4.64+0x58] ;  /* 0x00005824049b7981 */ /* 0x004e24000c1e1100 */
[----:B0-----:R-:W-:-:S05]  /*5d50*/  PRMT R9, R155, 0x8880, RZ ;  /* 0x000088809b097816 */ /* 0x001fca00000000ff */
[----:B------:R-:W-:-:S07]  /*5d60*/  IMAD R164, R9, R154, RZ ;  /* 0x0000009a09a47224 */ /* 0x000fce00078e02ff */
.L_x_247:
[----:B------:R-:W-:Y:S05]  /*5d70*/  BSYNC B1 ;  /* 0x0000000000017941 */ /* 0x000fea0003800000 */
.L_x_246:
[----:B0-----:R-:W-:Y:S01]  /*5d80*/  @!P5 IMAD R9, R68, R153, R164 ;  /* 0x000000994409d224 */ /* 0x001fe200078e02a4 */
[----:B------:R-:W-:Y:S04]  /*5d90*/  BSSY B1, `(.L_x_248) ;  /* 0x0000006000017945 */ /* 0x000fe80003800000 */
[----:B------:R0:W-:Y:S01]  /*5da0*/  @!P5 STG.E.U8 desc[UR36][R6.64+0x58], R9 ;  /* 0x000058090600d986 */ /* 0x0001e2000c101124 */
[----:B------:R-:W-:Y:S05]  /*5db0*/  @P1 BRA `(.L_x_249) ;  /* 0x00000000000c1947 */ /* 0x000fea0003800000 */
[----:B--2---:R-:W0:Y:S02]  /*5dc0*/  LDG.E.U8 R155, desc[UR36][R4.64+0x59] ;  /* 0x00005924049b7981 */ /* 0x004e24000c1e1100 */
[----:B0-----:R-:W-:-:S05]  /*5dd0*/  PRMT R9, R155, 0x8880, RZ ;  /* 0x000088809b097816 */ /* 0x001fca00000000ff */
[----:B------:R-:W-:-:S07]  /*5de0*/  IMAD R164, R9, R154, RZ ;  /* 0x0000009a09a47224 */ /* 0x000fce00078e02ff */
.L_x_249:
[----:B------:R-:W-:Y:S05]  /*5df0*/  BSYNC B1 ;  /* 0x0000000000017941 */ /* 0x000fea0003800000 */
.L_x_248:
        /* <DEDUP_REMOVED lines=11> */
.L_x_251:
[----:B------:R-:W-:Y:S05]  /*5eb0*/  BSYNC B1 ;  /* 0x0000000000017941 */ /* 0x000fea0003800000 */
.L_x_250:
[----:B0-----:R-:W-:Y:S01]  /*5ec0*/  @!P4 IMAD R9, R70, R153, R164 ;  /* 0x000000994609c224 */ /* 0x001fe200078e02a4 */
[----:B------:R-:W-:Y:S04]  /*5ed0*/  BSSY B1, `(.L_x_252) ;  /* 0x0000006000017945 */ /* 0x000fe80003800000 */
[----:B------:R0:W-:Y:S01]  /*5ee0*/  @!P4 STG.E.U8 desc[UR36][R10.64+0x58], R9 ;  /* 0x000058090a00c986 */ /* 0x0001e2000c101124 */
[----:B------:R-:W-:Y:S05]  /*5ef0*/  @P3 BRA `(.L_x_253) ;  /* 0x00000000000c3947 */ /* 0x000fea0003800000 */
[----:B--2---:R-:W0:Y:S02]  /*5f00*/  LDG.E.U8 R155, desc[UR36][R12.64+0x59] ;  /* 0x000059240c9b7981 */ /* 0x004e24000c1e1100 */
[----:B0-----:R-:W-:-:S05]  /*5f10*/  PRMT R9, R155, 0x8880, RZ ;  /* 0x000088809b097816 */ /* 0x001fca00000000ff */
[----:B------:R-:W-:-:S07]  /*5f20*/  IMAD R164, R9, R154, RZ ;  /* 0x0000009a09a47224 */ /* 0x000fce00078e02ff */
.L_x_253:
[----:B------:R-:W-:Y:S05]  /*5f30*/  BSYNC B1 ;  /* 0x0000000000017941 */ /* 0x000fea0003800000 */
.L_x_252:
[----:B------:R-:W-:Y:S01]  /*5f40*/  @!P3 IMAD R71, R71, R153, R164 ;  /* 0x000000994747b224 */ /* 0x000fe200078e02a4 */
[----:B------:R-:W-:Y:S04]  /*5f50*/  BSSY B1, `(.L_x_254) ;  /* 0x0000006000017945 */ /* 0x000fe80003800000 */
[----:B------:R0:W-:Y:S01]  /*5f60*/  @!P3 STG.E.U8 desc[UR36][R10.64+0x59], R71 ;  /* 0x000059470a00b986 */ /* 0x0001e2000c101124 */
[----:B------:R-:W-:Y:S05]  /*5f70*/  @P5 BRA `(.L_x_255) ;  /* 0x00000000000c5947 */ /* 0x000fea0003800000 */
[----:B--2---:R-:W0:Y:S02]  /*5f80*/  LDG.E.U8 R155, desc[UR36][R4.64+0x60] ;  /* 0x00006024049b7981 */ /* 0x004e24000c1e1100 */
[----:B0-----:R-:W-:-:S05]  /*5f90*/  PRMT R9, R155, 0x8880, RZ ;  /* 0x000088809b097816 */ /* 0x001fca00000000ff */
[----:B------:R-:W-:-:S07]  /*5fa0*/  IMAD R164, R9, R154, RZ ;  /* 0x0000009a09a47224 */ /* 0x000fce00078e02ff */
.L_x_255:
[----:B------:R-:W-:Y:S05]  /*5fb0*/  BSYNC B1 ;  /* 0x0000000000017941 */ /* 0x000fea0003800000 */
.L_x_254:
[----:B0-----:R-:W-:Y:S01]  /*5fc0*/  @!P5 IMAD R9, R72, R153, R164 ;  /* 0x000000994809d224 */ /* 0x001fe200078e02a4 */
[----:B------:R-:W-:Y:S04]  /*5fd0*/  BSSY B1, `(.L_x_256) ;  /* 0x0000006000017945 */ /* 0x000fe80003800000 */
[----:B------:R0:W-:Y:S01]  /*5fe0*/  @!P5 STG.E.U8 desc[UR36][R6.64+0x60], R9 ;  /* 0x000060090600d986 */ /* 0x0001e2000c101124 */
[----:B------:R-:W-:Y:S05]  /*5ff0*/  @P1 BRA `(.L_x_257) ;  /* 0x00000000000c1947 */ /* 0x000fea0003800000 */
[----:B--2---:R-:W0:Y:S02]  /*6000*/  LDG.E.U8 R155, desc[UR36][R4.64+0x61] ;  /* 0x00006124049b7981 */ /* 0x004e24000c1e1100 */
[----:B0-----:R-:W-:-:S05]  /*6010*/  PRMT R9, R155, 0x8880, RZ ;  /* 0x000088809b097816 */ /* 0x001fca00000000ff */
[----:B------:R-:W-:-:S07]  /*6020*/  IMAD R164, R9, R154, RZ ;  /* 0x0000009a09a47224 */ /* 0x000fce00078e02ff */
.L_x_257:
[----:B------:R-:W-:Y:S05]  /*6030*/  BSYNC B1 ;  /* 0x0000000000017941 */ /* 0x000fea0003800000 */
.L_x_256:
        /* <DEDUP_REMOVED lines=11> */
.L_x_259:
[----:B------:R-:W-:Y:S05]  /*60f0*/  BSYNC B1 ;  /* 0x0000000000017941 */ /* 0x000fea0003800000 */
.L_x_258:
[----:B0-----:R-:W-:Y:S01]  /*6100*/  @!P4 IMAD R9, R74, R153, R164 ;  /* 0x000000994a09c224 */ /* 0x001fe200078e02a4 */
[----:B------:R-:W-:Y:S04]  /*6110*/  BSSY B1, `(.L_x_260) ;  /* 0x0000006000017945 */ /* 0x000fe80003800000 */
[----:B------:R0:W-:Y:S01]  /*6120*/  @!P4 STG.E.U8 desc[UR36][R10.64+0x60], R9 ;  /* 0x000060090a00c986 */ /* 0x0001e2000c101124 */
[----:B------:R-:W-:Y:S05]  /*6130*/  @P3 BRA `(.L_x_261) ;  /* 0x00000000000c3947 */ /* 0x000fea0003800000 */
[----:B--2---:R-:W0:Y:S02]  /*6140*/  LDG.E.U8 R155, desc[UR36][R12.64+0x61] ;  /* 0x000061240c9b7981 */ /* 0x004e24000c1e1100 */
[----:B0-----:R-:W-:-:S05]  /*6150*/  PRMT R9, R155, 0x8880, RZ ;  /* 0x000088809b097816 */ /* 0x001fca00000000ff */
[----:B------:R-:W-:-:S07]  /*6160*/  IMAD R164, R9, R154, RZ ;  /* 0x0000009a09a47224 */ /* 0x000fce00078e02ff */
.L_x_261:
[----:B------:R-:W-:Y:S05]  /*6170*/  BSYNC B1 ;  /* 0x0000000000017941 */ /* 0x000fea0003800000 */
.L_x_260:
[----:B------:R-:W-:Y:S01]  /*6180*/  @!P3 IMAD R75, R75, R153, R164 ;  /* 0x000000994b4bb224 */ /* 0x000fe200078e02a4 */
[----:B------:R-:W-:Y:S04]  /*6190*/  BSSY B1, `(.L_x_262) ;  /* 0x0000006000017945 */ /* 0x000fe80003800000 */
[----:B------:R0:W-:Y:S01]  /*61a0*/  @!P3 STG.E.U8 desc[UR36][R10.64+0x61], R75 ;  /* 0x0000614b0a00b986 */ /* 0x0001e2000c101124 */
[----:B------:R-:W-:Y:S05]  /*61b0*/  @P5 BRA `(.L_x_263) ;  /* 0x00000000000c5947 */ /* 0x000fea0003800000 */
[----:B--2---:R-:W0:Y:S02]  /*61c0*/  LDG.E.U8 R155, desc[UR36][R4.64+0x68] ;  /* 0x00006824049b7981 */ /* 0x004e24000c1e1100 */
[----:B0-----:R-:W-:-:S05]  /*61d0*/  PRMT R9, R155, 0x8880, RZ ;  /* 0x000088809b097816 */ /* 0x001fca00000000ff */
[----:B------:R-:W-:-:S07]  /*61e0*/  IMAD R164, R9, R154, RZ ;  /* 0x0000009a09a47224 */ /* 0x000fce00078e02ff */
.L_x_263:
[----:B------:R-:W-:Y:S05]  /*61f0*/  BSYNC B1 ;  /* 0x0000000000017941 */ /* 0x000fea0003800000 */
.L_x_262:
[----:B0-----:R-:W-:Y:S01]  /*6200*/  @!P5 IMAD R9, R76, R153, R164 ;  /* 0x000000994c09d224 */ /* 0x001fe200078e02a4 */
[----:B------:R-:W-:Y:S04]  /*6210*/  BSSY B1, `(.L_x_264) ;  /* 0x0000006000017945 */ /* 0x000fe80003800000 */
[----:B------:R0:W-:Y:S01]  /*6220*/  @!P5 STG.E.U8 desc[UR36][R6.64+0x68], R9 ;  /* 0x000068090600d986 */ /* 0x0001e2000c101124 */
[----:B------:R-:W-:Y:S05]  /*6230*/  @P1 BRA `(.L_x_265) ;  /* 0x00000000000c1947 */ /* 0x000fea0003800000 */
[----:B--2---:R-:W0:Y:S02]  /*6240*/  LDG.E.U8 R155, desc[UR36][R4.64+0x69] ;  /* 0x00006924049b7981 */ /* 0x004e24000c1e1100 */
[----:B0-----:R-:W-:-:S05]  /*6250*/  PRMT R9, R155, 0x8880, RZ ;  /* 0x000088809b097816 */ /* 0x001fca00000000ff */
[----:B------:R-:W-:-:S07]  /*6260*/  IMAD R164, R9, R154, RZ ;  /* 0x0000009a09a47224 */ /* 0x000fce00078e02ff */
.L_x_265:
[----:B------:R-:W-:Y:S05]  /*6270*/  BSYNC B1 ;  /* 0x0000000000017941 */ /* 0x000fea0003800000 */
.L_x_264:
        /* <DEDUP_REMOVED lines=11> */
.L_x_267:
[----:B------:R-:W-:Y:S05]  /*6330*/  BSYNC B1 ;  /* 0x0000000000017941 */ /* 0x000fea0003800000 */
.L_x_266:
[----:B0-----:R-:W-:Y:S01]  /*6340*/  @!P4 IMAD R9, R78, R153, R164 ;  /* 0x000000994e09c224 */ /* 0x001fe200078e02a4 */
[----:B------:R-:W-:Y:S04]  /*6350*/  BSSY B1, `(.L_x_268) ;  /* 0x0000006000017945 */ /* 0x000fe80003800000 */
[----:B------:R0:W-:Y:S01]  /*6360*/  @!P4 STG.E.U8 desc[UR36][R10.64+0x68], R9 ;  /* 0x000068090a00c986 */ /* 0x0001e2000c101124 */
[----:B------:R-:W-:Y:S05]  /*6370*/  @P3 BRA `(.L_x_269) ;  /* 0x00000000000c3947 */ /* 0x000fea0003800000 */
[----:B--2---:R-:W0:Y:S02]  /*6380*/  LDG.E.U8 R155, desc[UR36][R12.64+0x69] ;  /* 0x000069240c9b7981 */ /* 0x004e24000c1e1100 */
[----:B0-----:R-:W-:-:S05]  /*6390*/  PRMT R9, R155, 0x8880, RZ ;  /* 0x000088809b097816 */ /* 0x001fca00000000ff */
[----:B------:R-:W-:-:S07]  /*63a0*/  IMAD R164, R9, R154, RZ ;  /* 0x0000009a09a47224 */ /* 0x000fce00078e02ff */
.L_x_269:
[----:B------:R-:W-:Y:S05]  /*63b0*/  BSYNC B1 ;  /* 0x0000000000017941 */ /* 0x000fea0003800000 */
.L_x_268:
[----:B------:R-:W-:Y:S01]  /*63c0*/  @!P3 IMAD R79, R79, R153, R164 ;  /* 0x000000994f4fb224 */ /* 0x000fe200078e02a4 */
[----:B------:R-:W-:Y:S04]  /*63d0*/  BSSY B1, `(.L_x_270) ;  /* 0x0000006000017945 */ /* 0x000fe80003800000 */
[----:B------:R0:W-:Y:S01]  /*63e0*/  @!P3 STG.E.U8 desc[UR36][R10.64+0x69], R79 ;  /* 0x0000694f0a00b986 */ /* 0x0001e2000c101124 */
[----:B------:R-:W-:Y:S05]  /*63f0*/  @P5 BRA `(.L_x_271) ;  /* 0x00000000000c5947 */ /* 0x000fea0003800000 */
[----:B--2---:R-:W0:Y:S02]  /*6400*/  LDG.E.U8 R155, desc[UR36][R4.64+0x70] ;  /* 0x00007024049b7981 */ /* 0x004e24000c1e1100 */
[----:B0-----:R-:W-:-:S05]  /*6410*/  PRMT R9, R155, 0x8880, RZ ;  /* 0x000088809b097816 */ /* 0x001fca00000000ff */
[----:B------:R-:W-:-:S07]  /*6420*/  IMAD R164, R9, R154, RZ ;  /* 0x0000009a09a47224 */ /* 0x000fce00078e02ff */
.L_x_271:
[----:B------:R-:W-:Y:S05]  /*6430*/  BSYNC B1 ;  /* 0x0000000000017941 */ /* 0x000fea0003800000 */
.L_x_270:
[----:B0-----:R-:W-:Y:S01]  /*6440*/  @!P5 IMAD R9, R80, R153, R164 ;  /* 0x000000995009d224 */ /* 0x001fe200078e02a4 */
[----:B------:R-:W-:Y:S04]  /*6450*/  BSSY B1, `(.L_x_272) ;  /* 0x0000006000017945 */ /* 0x000fe80003800000 */
[----:B------:R0:W-:Y:S01]  /*6460*/  @!P5 STG.E.U8 desc[UR36][R6.64+0x70], R9 ;  /* 0x000070090600d986 */ /* 0x0001e2000c101124 */
[----:B------:R-:W-:Y:S05]  /*6470*/  @P1 BRA `(.L_x_273) ;  /* 0x00000000000c1947 */ /* 0x000fea0003800000 */
[----:B--2---:R-:W0:Y:S02]  /*6480*/  LDG.E.U8 R155, desc[UR36][R4.64+0x71] ;  /* 0x00007124049b7981 */ /* 0x004e24000c1e1100 */
[----:B0-----:R-:W-:-:S05]  /*6490*/  PRMT R9, R155, 0x8880, RZ ;  /* 0x000088809b097816 */ /* 0x001fca00000000ff */
[----:B------:R-:W-:-:S07]  /*64a0*/  IMAD R164, R9, R154, RZ ;  /* 0x0000009a09a47224 */ /* 0x000fce00078e02ff */
.L_x_273:
[----:B------:R-:W-:Y:S05]  /*64b0*/  BSYNC B1 ;  /* 0x0000000000017941 */ /* 0x000fea0003800000 */
.L_x_272:
[----:B------:R-:W-:Y:S01]  /*64c0*/  ISETP.LT.OR P4, PT, R3, 0x71, !P0 ;  /* 0x000000710300780c */ /* 0x000fe20004781670 */
[----:B------:R-:W-:Y:S01]  /*64d0*/  @!P1 IMAD R81, R81, R153, R164 ;  /* 0x0000009951519224 */ /* 0x000fe200078e02a4 */
[----:B------:R-:W-:Y:S01]  /*64e0*/  BSSY B1, `(.L_x_274) ;  /* 0x000000a000017945 */ /* 0x000fe20003800000 */
[C---:B------:R-:W-:Y:S02]  /*64f0*/  ISETP.LT.OR P3, PT, R3.reuse, 0x72, !P0 ;  /* 0x000000720300780c */ /* 0x040fe40004761670 */
        /* <DEDUP_REMOVED lines=8> */
.L_x_275:
[----:B------:R-:W-:Y:S05]  /*6580*/  BSYNC B1 ;  /* 0x0000000000017941 */ /* 0x000fea0003800000 */
.L_x_274:
[----:B0-----:R-:W-:Y:S01]  /*6590*/  @!P4 IMAD R9, R82, R153, R164 ;  /* 0x000000995209c224 */ /* 0x001fe200078e02a4 */
[----:B------:R-:W-:Y:S04]  /*65a0*/  BSSY B1, `(.L_x_276) ;  /* 0x0000006000017945 */ /* 0x000fe80003800000 */
[----:B------:R0:W-:Y:S01]  /*65b0*/  @!P4 STG.E.U8 desc[UR36][R10.64+0x70], R9 ;  /* 0x000070090a00c986 */ /* 0x0001e2000c101124 */
[----:B------:R-:W-:Y:S05]  /*65c0*/  @P3 BRA `(.L_x_277) ;  /* 0x00000000000c3947 */ /* 0x000fea0003800000 */
[----:B--2---:R-:W0:Y:S02]  /*65d0*/  LDG.E.U8 R155, desc[UR36][R12.64+0x71] ;  /* 0x000071240c9b7981 */ /* 0x004e24000c1e1100 */
[----:B0-----:R-:W-:-:S05]  /*65e0*/  PRMT R9, R155, 0x8880, RZ ;  /* 0x000088809b097816 */ /* 0x001fca00000000ff */
[----:B------:R-:W-:-:S07]  /*65f0*/  IMAD R164, R9, R154, RZ ;  /* 0x0000009a09a47224 */ /* 0x000fce00078e02ff */
.L_x_277:
[----:B------:R-:W-:Y:S05]  /*6600*/  BSYNC B1 ;  /* 0x0000000000017941 */ /* 0x000fea0003800000 */
.L_x_276:
[----:B------:R-:W-:Y:S01]  /*6610*/  @!P3 IMAD R83, R83, R153, R164 ;  /* 0x000000995353b224 */ /* 0x000fe200078e02a4 */
[----:B------:R-:W-:Y:S04]  /*6620*/  BSSY B1, `(.L_x_278) ;  /* 0x0000006000017945 */ /* 0x000fe80003800000 */
[----:B------:R0:W-:Y:S01]  /*6630*/  @!P3 STG.E.U8 desc[UR36][R10.64+0x71], R83 ;  /* 0x000071530a00b986 */ /* 0x0001e2000c101124 */
[----:B------:R-:W-:Y:S05]  /*6640*/  @P1 BRA `(.L_x_279) ;  /* 0x00000000000c1947 */ /* 0x000fea0003800000 */
[----:B--2---:R-:W0:Y:S02]  /*6650*/  LDG.E.U8 R155, desc[UR36][R4.64+0x78] ;  /* 0x00007824049b7981 */ /* 0x004e24000c1e1100 */
[----:B0-----:R-:W-:-:S05]  /*6660*/  PRMT R9, R155, 0x8880, RZ ;  /* 0x000088809b097816 */ /* 0x001fca00000000ff */
[----:B------:R-:W-:-:S07]  /*6670*/  IMAD R164, R9, R154, RZ ;  /* 0x0000009a09a47224 */ /* 0x000fce00078e02ff */
.L_x_279:
[----:B------:R-:W-:Y:S05]  /*6680*/  BSYNC B1 ;  /* 0x0000000000017941 */ /* 0x000fea0003800000 */
.L_x_278:
[----:B0-----:R-:W-:Y:S01]  /*6690*/  @!P1 IMAD R9, R84, R153, R164 ;  /* 0x0000009954099224 */ /* 0x001fe200078e02a4 */
[----:B------:R-:W-:Y:S04]  /*66a0*/  BSSY B1, `(.L_x_280) ;  /* 0x0000006000017945 */ /* 0x000fe80003800000 */
[----:B------:R0:W-:Y:S01]  /*66b0*/  @!P1 STG.E.U8 desc[UR36][R6.64+0x78], R9 ;  /* 0x0000780906009986 */ /* 0x0001e2000c101124 */
[----:B------:R-:W-:Y:S05]  /*66c0*/  @P2 BRA `(.L_x_281) ;  /* 0x00000000000c2947 */ /* 0x000fea0003800000 */
[----:B--2---:R-:W0:Y:S02]  /*66d0*/  LDG.E.U8 R155, desc[UR36][R4.64+0x79] ;  /* 0x00007924049b7981 */ /* 0x004e24000c1e1100 */
[----:B0-----:R-:W-:-:S05]  /*66e0*/  PRMT R9, R155, 0x8880, RZ ;  /* 0x000088809b097816 */ /* 0x001fca00000000ff */
[----:B------:R-:W-:-:S07]  /*66f0*/  IMAD R164, R9, R154, RZ ;  /* 0x0000009a09a47224 */ /* 0x000fce00078e02ff */
.L_x_281:
[----:B------:R-:W-:Y:S05]  /*6700*/  BSYNC B1 ;  /* 0x0000000000017941 */ /* 0x000fea0003800000 */
.L_x_280:
[----:B------:R-:W-:Y:S01]  /*6710*/  @!P2 IMAD R85, R85, R153, R164 ;  /* 0x000000995555a224 */ /* 0x000fe200078e02a4 */
[----:B------:R-:W-:Y:S04]  /*6720*/  BSSY B1, `(.L_x_282) ;  /* 0x0000006000017945 */ /* 0x000fe80003800000 */
[----:B------:R0:W-:Y:S01]  /*6730*/  @!P2 STG.E.U8 desc[UR36][R6.64+0x79], R85 ;  /* 0x000079550600a986 */ /* 0x0001e2000c101124 */
[----:B------:R-:W-:Y:S05]  /*6740*/  @P5 BRA `(.L_x_283) ;  /* 0x00000000000c5947 */ /* 0x000fea0003800000 */
[----:B--2---:R-:W2:Y:S02]  /*6750*/  LDG.E.U8 R155, desc[UR36][R12.64+0x78] ;  /* 0x000078240c9b7981 */ /* 0x004ea4000c1e1100 */
[----:B--2---:R-:W-:-:S05]  /*6760*/  PRMT R5, R155, 0x8880, RZ ;  /* 0x000088809b057816 */ /* 0x004fca00000000ff */
[----:B------:R-:W-:-:S07]  /*6770*/  IMAD R164, R5, R154, RZ ;  /* 0x0000009a05a47224 */ /* 0x000fce00078e02ff */
.L_x_283:
[----:B------:R-:W-:Y:S05]  /*6780*/  BSYNC B1 ;  /* 0x0000000000017941 */ /* 0x000fea0003800000 */
.L_x_282:
[----:B------:R-:W-:Y:S01]  /*6790*/  @!P5 IMAD R5, R86, R153, R164 ;  /* 0x000000995605d224 */ /* 0x000fe200078e02a4 */
[----:B------:R-:W-:Y:S01]  /*67a0*/  ISETP.LT.OR P0, PT, R3, 0x7a, !P0 ;  /* 0x0000007a0300780c */ /* 0x000fe20004701670 */
[----:B------:R-:W-:Y:S03]  /*67b0*/  BSSY B1, `(.L_x_284) ;  /* 0x0000006000017945 */ /* 0x000fe60003800000 */
[----:B------:R0:W-:Y:S09]  /*67c0*/  @!P5 STG.E.U8 desc[UR36][R10.64+0x78], R5 ;  /* 0x000078050a00d986 */ /* 0x0001f2000c101124 */
[----:B------:R-:W-:Y:S05]  /*67d0*/  @P0 BRA `(.L_x_285) ;  /* 0x00000000000c0947 */ /* 0x000fea0003800000 */
[----:B--2---:R-:W2:Y:S02]  /*67e0*/  LDG.E.U8 R155, desc[UR36][R12.64+0x79] ;  /* 0x000079240c9b7981 */ /* 0x004ea4000c1e1100 */
[----:B--2---:R-:W-:-:S05]  /*67f0*/  PRMT R3, R155, 0x8880, RZ ;  /* 0x000088809b037816 */ /* 0x004fca00000000ff */
[----:B------:R-:W-:-:S07]  /*6800*/  IMAD R164, R3, R154, RZ ;  /* 0x0000009a03a47224 */ /* 0x000fce00078e02ff */
.L_x_285:
[----:B------:R-:W-:Y:S05]  /*6810*/  BSYNC B1 ;  /* 0x0000000000017941 */ /* 0x000fea0003800000 */
.L_x_284:
[----:B------:R-:W-:Y:S01]  /*6820*/  IMAD R87, R87, R153, R164 ;  /* 0x0000009957577224 */ /* 0x000fe200078e02a4 */
[----:B------:R-:W-:Y:S06]  /*6830*/  @P0 BRA `(.L_x_286) ;  /* 0x0000001800180947 */ /* 0x000fec0003800000 */
[----:B------:R0:W-:Y:S01]  /*6840*/  STG.E.U8 desc[UR36][R10.64+0x79], R87 ;  /* 0x000079570a007986 */ /* 0x0001e2000c101124 */
[----:B------:R-:W-:Y:S05]  /*6850*/  BRA `(.L_x_286) ;  /* 0x0000001800107947 */ /* 0x000fea0003800000 */
.L_x_29:
[C---:B------:R-:W-:Y:S02]  /*6860*/  ISETP.GE.AND P2, PT, R0.reuse, 0x1, PT ;  /* 0x000000010000780c */ /* 0x040fe40003f46270 */
[----:B------:R-:W-:Y:S02]  /*6870*/  ISETP.GE.AND P0, PT, R0, 0x9, PT ;  /* 0x000000090000780c */ /* 0x000fe40003f06270 */
[C---:B------:R-:W-:Y:S02]  /*6880*/  ISETP.LT.OR P3, PT, R3.reuse, 0x1, !P2 ;  /* 0x000000010300780c */ /* 0x040fe40005761670 */
[C---:B------:R-:W-:Y:S02]  /*6890*/  ISETP.LT.OR P5, PT, R3.reuse, 0x2, !P2 ;  /* 0x000000020300780c */ /* 0x040fe400057a1670 */
[C---:B------:R-:W-:Y:S02]  /*68a0*/  ISETP.LT.OR P1, PT, R3.reuse, 0x1, !P0 ;  /* 0x000000010300780c */ /* 0x040fe40004721670 */
[----:B------:R-:W-:-:S07]  /*68b0*/  ISETP.LT.OR P4, PT, R3, 0x2, !P0 ;  /* 0x000000020300780c */ /* 0x000fce0004781670 */
[-C--:B------:R-:W-:Y:S02]  /*68c0*/  @!P3 IMAD R5, R88, R153.reuse, RZ ;  /* 0x000000995805b224 */ /* 0x080fe400078e02ff */
[-C--:B------:R-:W-:Y:S02]  /*68d0*/  @!P5 IMAD R89, R89, R153.reuse, RZ ;  /* 0x000000995959d224 */ /* 0x080fe400078e02ff */
[-C--:B------:R-:W-:Y:S01]  /*68e0*/  @!P1 IMAD R13, R90, R153.reuse, RZ ;  /* 0x000000995a0d9224 */ /* 0x080fe200078e02ff */
[----:B------:R0:W-:Y:S01]  /*68f0*/  @!P3 STG.E.U8 desc[UR36][R158.64], R5 ;  /* 0x000000059e00b986 */ /* 0x0001e2000c101124 */
[----:B------:R-:W-:Y:S01]  /*6900*/  ISETP.LT.OR P3, PT, R3, 0x9, !P2 ;  /* 0x000000090300780c */ /* 0x000fe20005761670 */
[----:B------:R-:W-:Y:S02]  /*6910*/  @!P4 IMAD R91, R91, R153, RZ ;  /* 0x000000995b5bc224 */ /* 0x000fe400078e02ff */
[----:B------:R-:W-:Y:S01]  /*6920*/  @!P5 STG.E.U8 desc[UR36][R158.64+0x1], R89 ;  /* 0x000001599e00d986 */ /* 0x000fe2000c101124 */
[----:B------:R-:W-:-:S03]  /*6930*/  ISETP.LT.OR P5, PT, R3, 0xa, !P2 ;  /* 0x0000000a0300780c */ /* 0x000fc600057a1670 */
[----:B------:R1:W-:Y:S01]  /*6940*/  @!P1 STG.E.U8 desc[UR36][R8.64], R13 ;  /* 0x0000000d08009986 */ /* 0x0003e2000c101124 */
[----:B------:R-:W-:-:S03]  /*6950*/  ISETP.LT.OR P1, PT, R3, 0x9, !P0 ;  /* 0x000000090300780c */ /* 0x000fc60004721670 */
[----:B------:R-:W-:Y:S01]  /*6960*/  @!P4 STG.E.U8 desc[UR36][R8.64+0x1], R91 ;  /* 0x0000015b0800c986 */ /* 0x000fe2000c101124 */
[----:B------:R-:W-:Y:S01]  /*6970*/  ISETP.LT.OR P4, PT, R3, 0xa, !P0 ;  /* 0x0000000a0300780c */ /* 0x000fe20004781670 */
[----:B------:R-:W-:-:S04]  /*6980*/  @!P3 IMAD R15, R92, R153, RZ ;  /* 0x000000995c0fb224 */ /* 0x000fc800078e02ff */
[-C--:B------:R-:W-:Y:S01]  /*6990*/  @!P5 IMAD R93, R93, R153.reuse, RZ ;  /* 0x000000995d5dd224 */ /* 0x080fe200078e02ff */
[----:B------:R3:W-:Y:S01]  /*69a0*/  @!P3 STG.E.U8 desc[UR36][R158.64+0x8], R15 ;  /* 0x0000080f9e00b986 */ /* 0x0007e2000c101124 */
[C---:B------:R-:W-:Y:S02]  /*69b0*/  ISETP.LT.OR P3, PT, R3.reuse, 0x11, !P2 ;  /* 0x000000110300780c */ /* 0x040fe40005761670 */
[-C--:B0-----:R-:W-:Y:S01]  /*69c0*/  @!P1 IMAD R5, R94, R153.reuse, RZ ;  /* 0x000000995e059224 */ /* 0x081fe200078e02ff */
[----:B------:R-:W-:Y:S01]  /*69d0*/  @!P5 STG.E.U8 desc[UR36][R158.64+0x9], R93 ;  /* 0x0000095d9e00d986 */ /* 0x000fe2000c101124 */
[----:B------:R-:W-:Y:S02]  /*69e0*/  ISETP.LT.OR P5, PT, R3, 0x12, !P2 ;  /* 0x000000120300780c */ /* 0x000fe400057a1670 */
[----:B------:R-:W-:Y:S01]  /*69f0*/  @!P4 IMAD R95, R95, R153, RZ ;  /* 0x000000995f5fc224 */ /* 0x000fe200078e02ff */
[----:B------:R0:W-:Y:S01]  /*6a00*/  @!P1 STG.E.U8 desc[UR36][R8.64+0x8], R5 ;  /* 0x0000080508009986 */ /* 0x0001e2000c101124 */
[----:B------:R-:W-:-:S03]  /*6a10*/  ISETP.LT.OR P1, PT, R3, 0x11, !P0 ;  /* 0x000000110300780c */ /* 0x000fc60004721670 */
[----:B------:R-:W-:Y:S01]  /*6a20*/  @!P4 STG.E.U8 desc[UR36][R8.64+0x9], R95 ;  /* 0x0000095f0800c986 */ /* 0x000fe2000c101124 */
[----:B------:R-:W-:Y:S01]  /*6a30*/  ISETP.LT.OR P4, PT, R3, 0x12, !P0 ;  /* 0x000000120300780c */ /* 0x000fe20004781670 */
[----:B-1----:R-:W-:-:S04]  /*6a40*/  @!P3 IMAD R13, R96, R153, RZ ;  /* 0x00000099600db224 */ /* 0x002fc800078e02ff */
[-C--:B------:R-:W-:Y:S01]  /*6a50*/  @!P5 IMAD R97, R97, R153.reuse, RZ ;  /* 0x000000996161d224 */ /* 0x080fe200078e02ff */
[----:B------:R1:W-:Y:S01]  /*6a60*/  @!P3 STG.E.U8 desc[UR36][R158.64+0x10], R13 ;  /* 0x0000100d9e00b986 */ /* 0x0003e2000c101124 */
[C---:B------:R-:W-:Y:S02]  /*6a70*/  ISETP.LT.OR P3, PT, R3.reuse, 0x19, !P2 ;  /* 0x000000190300780c */ /* 0x040fe40005761670 */
[-C--:B---3--:R-:W-:Y:S01]  /*6a80*/  @!P1 IMAD R15, R98, R153.reuse, RZ ;  /* 0x00000099620f9224 */ /* 0x088fe200078e02ff */
[----:B------:R-:W-:Y:S01]  /*6a90*/  @!P5 STG.E.U8 desc[UR36][R158.64+0x11], R97 ;  /* 0x000011619e00d986 */ /* 0x000fe2000c101124 */
[----:B------:R-:W-:Y:S02]  /*6aa0*/  ISETP.LT.OR P5, PT, R3, 0x1a, !P2 ;  /* 0x0000001a0300780c */ /* 0x000fe400057a1670 */
[----:B------:R-:W-:Y:S01]  /*6ab0*/  @!P4 IMAD R99, R99, R153, RZ ;  /* 0x000000996363c224 */ /* 0x000fe200078e02ff */
[----:B------:R3:W-:Y:S01]  /*6ac0*/  @!P1 STG.E.U8 desc[UR36][R8.64+0x10], R15 ;  /* 0x0000100f08009986 */ /* 0x0007e2000c101124 */
[----:B------:R-:W-:-:S03]  /*6ad0*/  ISETP.LT.OR P1, PT, R3, 0x19, !P0 ;  /* 0x000000190300780c */ /* 0x000fc60004721670 */
[----:B------:R-:W-:Y:S01]  /*6ae0*/  @!P4 STG.E.U8 desc[UR36][R8.64+0x11], R99 ;  /* 0x000011630800c986 */ /* 0x000fe2000c101124 */
[----:B------:R-:W-:Y:S01]  /*6af0*/  ISETP.LT.OR P4, PT, R3, 0x1a, !P0 ;  /* 0x0000001a0300780c */ /* 0x000fe20004781670 */
[----:B0-----:R-:W-:-:S04]  /*6b00*/  @!P3 IMAD R5, R100, R153, RZ ;  /* 0x000000996405b224 */ /* 0x001fc800078e02ff */
[-C--:B------:R-:W-:Y:S01]  /*6b10*/  @!P5 IMAD R101, R101, R153.reuse, RZ ;  /* 0x000000996565d224 */ /* 0x080fe200078e02ff */
[----:B------:R0:W-:Y:S01]  /*6b20*/  @!P3 STG.E.U8 desc[UR36][R158.64+0x18], R5 ;  /* 0x000018059e00b986 */ /* 0x0001e2000c101124 */
[C---:B------:R-:W-:Y:S02]  /*6b30*/  ISETP.LT.OR P3, PT, R3.reuse, 0x21, !P2 ;  /* 0x000000210300780c */ /* 0x040fe40005761670 */
[-C--:B-1----:R-:W-:Y:S01]  /*6b40*/  @!P1 IMAD R13, R102, R153.reuse, RZ ;  /* 0x00000099660d9224 */ /* 0x082fe200078e02ff */
[----:B------:R-:W-:Y:S01]  /*6b50*/  @!P5 STG.E.U8 desc[UR36][R158.64+0x19], R101 ;  /* 0x000019659e00d986 */ /* 0x000fe2000c101124 */
[----:B------:R-:W-:Y:S02]  /*6b60*/  ISETP.LT.OR P5, PT, R3, 0x22, !P2 ;  /* 0x000000220300780c */ /* 0x000fe400057a1670 */
[----:B------:R-:W-:Y:S01]  /*6b70*/  @!P4 IMAD R103, R103, R153, RZ ;  /* 0x000000996767c224 */ /* 0x000fe200078e02ff */
[----:B------:R1:W-:Y:S01]  /*6b80*/  @!P1 STG.E.U8 desc[UR36][R8.64+0x18], R13 ;  /* 0x0000180d08009986 */ /* 0x0003e2000c101124 */
[----:B------:R-:W-:-:S03]  /*6b90*/  ISETP.LT.OR P1, PT, R3, 0x21, !P0 ;  /* 0x000000210300780c */ /* 0x000fc60004721670 */
[----:B------:R-:W-:Y:S01]  /*6ba0*/  @!P4 STG.E.U8 desc[UR36][R8.64+0x19], R103 ;  /* 0x000019670800c986 */ /* 0x000fe2000c101124 */
[----:B------:R-:W-:Y:S01]  /*6bb0*/  ISETP.LT.OR P4, PT, R3, 0x22, !P0 ;  /* 0x000000220300780c */ /* 0x000fe20004781670 */
[----:B---3--:R-:W-:-:S04]  /*6bc0*/  @!P3 IMAD R15, R104, R153, RZ ;  /* 0x00000099680fb224 */ /* 0x008fc800078e02ff */
        /* <DEDUP_REMOVED lines=128> */
[----:B------:R-:W-:-:S02]  /*73d0*/  ISETP.GE.AND P1, PT, R0, 0x81, PT ;  /* 0x000000810000780c */ /* 0x000fc40003f26270 */
[C---:B------:R-:W-:Y:S01]  /*73e0*/  ISETP.LT.OR P5, PT, R3.reuse, 0x79, !P0 ;  /* 0x000000790300780c */ /* 0x040fe200047a1670 */
[----:B------:R-:W-:Y:S01]  /*73f0*/  @!P4 STG.E.U8 desc[UR36][R8.64+0x71], R147 ;  /* 0x000071930800c986 */ /* 0x000fe2000c101124 */
[C---:B------:R-:W-:Y:S01]  /*7400*/  ISETP.LT.OR P0, PT, R3.reuse, 0x7a, !P0 ;  /* 0x0000007a0300780c */ /* 0x040fe20004701670 */
[----:B0-----:R-:W-:Y:S01]  /*7410*/  @!P3 IMAD R5, R148, R153, RZ ;  /* 0x000000999405b224 */ /* 0x001fe200078e02ff */
[----:B------:R-:W-:-:S03]  /*7420*/  ISETP.LT.OR P4, PT, R3, 0x1, !P1 ;  /* 0x000000010300780c */ /* 0x000fc60004f81670 */
[----:B------:R-:W-:Y:S01]  /*7430*/  @!P2 IMAD R149, R149, R153, RZ ;  /* 0x000000999595a224 */ /* 0x000fe200078e02ff */
[----:B------:R0:W-:Y:S01]  /*7440*/  @!P3 STG.E.U8 desc[UR36][R158.64+0x78], R5 ;  /* 0x000078059e00b986 */ /* 0x0001e2000c101124 */
[----:B------:R-:W-:-:S03]  /*7450*/  ISETP.LT.OR P3, PT, R3, 0x2, !P1 ;  /* 0x000000020300780c */ /* 0x000fc60004f61670 */
[----:B------:R-:W-:Y:S01]  /*7460*/  @!P2 STG.E.U8 desc[UR36][R158.64+0x79], R149 ;  /* 0x000079959e00a986 */ /* 0x000fe2000c101124 */
[-C--:B-1----:R-:W-:Y:S01]  /*7470*/  @!P5 IMAD R13, R150, R153.reuse, RZ ;  /* 0x00000099960dd224 */ /* 0x082fe200078e02ff */
[----:B------:R-:W-:Y:S01]  /*7480*/  ISETP.GE.AND P2, PT, R0, 0x89, PT ;  /* 0x000000890000780c */ /* 0x000fe20003f46270 */
[-C--:B------:R-:W-:Y:S02]  /*7490*/  @!P0 IMAD R151, R151, R153.reuse, RZ ;  /* 0x0000009997978224 */ /* 0x080fe400078e02ff */
[----:B---3--:R-:W-:Y:S01]  /*74a0*/  @!P4 IMAD R15, R24, R153, RZ ;  /* 0x00000099180fc224 */ /* 0x008fe200078e02ff */
[----:B------:R1:W-:Y:S01]  /*74b0*/  @!P5 STG.E.U8 desc[UR36][R8.64+0x78], R13 ;  /* 0x0000780d0800d986 */ /* 0x0003e2000c101124 */
[----:B------:R-:W-:-:S03]  /*74c0*/  ISETP.LT.OR P5, PT, R3, 0x1, !P2 ;  /* 0x000000010300780c */ /* 0x000fc600057a1670 */
[----:B------:R-:W-:Y:S01]  /*74d0*/  @!P3 IMAD R25, R25, R153, RZ ;  /* 0x000000991919b224 */ /* 0x000fe200078e02ff */
[----:B------:R-:W-:Y:S01]  /*74e0*/  @!P0 STG.E.U8 desc[UR36][R8.64+0x79], R151 ;  /* 0x0000799708008986 */ /* 0x000fe2000c101124 */
[----:B------:R-:W-:-:S03]  /*74f0*/  ISETP.LT.OR P0, PT, R3, 0x2, !P2 ;  /* 0x000000020300780c */ /* 0x000fc60005701670 */
[----:B------:R-:W-:Y:S01]  /*7500*/  @!P4 STG.E.U8 desc[UR36][R6.64], R15 ;  /* 0x0000000f0600c986 */ /* 0x000fe2000c101124 */
        /* <DEDUP_REMOVED lines=19> */
[-C--:B------:R-:W-:Y:S01]  /*7640*/  @!P4 IMAD R9, R32, R153.reuse, RZ ;  /* 0x000000992009c224 */ /* 0x080fe200078e02ff */
        /* <DEDUP_REMOVED lines=127> */
[----:B-1----:R-:W-:-:S04]  /*7e40*/  @!P5 IMAD R13, R74, R153, RZ ;  /* 0x000000994a0dd224 */ /* 0x002fc800078e02ff */
        /* <DEDUP_REMOVED lines=12> */
[----:B------:R-:W-:-:S04]  /*7f10*/  @!P0 IMAD R9, R78, R153, RZ ;  /* 0x000000994e098224 */ /* 0x000fc800078e02ff */
[-C--:B------:R-:W-:Y:S01]  /*7f20*/  @!P4 IMAD R79, R79, R153.reuse, RZ ;  /* 0x000000994f4fc224 */ /* 0x080fe200078e02ff */
[----:B------:R1:W-:Y:S01]  /*7f30*/  @!P0 STG.E.U8 desc[UR36][R10.64+0x68], R9 ;  /* 0x000068090a008986 */ /* 0x0003e2000c101124 */
[----:B------:R-:W-:Y:S02]  /*7f40*/  ISETP.LT.OR P0, PT, R3, 0x71, !P2 ;  /* 0x000000710300780c */ /* 0x000fe40005701670 */
[----:B------:R-:W-:Y:S01]  /*7f50*/  @!P3 IMAD R81, R81, R153, RZ ;  /* 0x000000995151b224 */ /* 0x000fe200078e02ff */
[----:B------:R3:W-:Y:S01]  /*7f60*/  @!P4 STG.E.U8 desc[UR36][R10.64+0x69], R79 ;  /* 0x0000694f0a00c986 */ /* 0x0007e2000c101124 */
[----:B------:R-:W-:-:S03]  /*7f70*/  ISETP.LT.OR P4, PT, R3, 0x72, !P2 ;  /* 0x000000720300780c */ /* 0x000fc60005781670 */
[----:B------:R3:W-:Y:S01]  /*7f80*/  @!P3 STG.E.U8 desc[UR36][R6.64+0x71], R81 ;  /* 0x000071510600b986 */ /* 0x0007e2000c101124 */
[C---:B------:R-:W-:Y:S02]  /*7f90*/  ISETP.LT.OR P3, PT, R3.reuse, 0x79, !P1 ;  /* 0x000000790300780c */ /* 0x040fe40004f61670 */
[C---:B------:R-:W-:Y:S01]  /*7fa0*/  ISETP.LT.OR P1, PT, R3.reuse, 0x7a, !P1 ;  /* 0x0000007a0300780c */ /* 0x040fe20004f21670 */
[----:B------:R3:W-:Y:S01]  /*7fb0*/  @!P5 STG.E.U8 desc[UR36][R6.64+0x70], R13 ;  /* 0x0000700d0600d986 */ /* 0x0007e2000c101124 */
[C---:B------:R-:W-:Y:S02]  /*7fc0*/  ISETP.LT.OR P5, PT, R3.reuse, 0x79, !P2 ;  /* 0x000000790300780c */ /* 0x040fe400057a1670 */
[----:B------:R-:W-:Y:S01]  /*7fd0*/  ISETP.LT.OR P2, PT, R3, 0x7a, !P2 ;  /* 0x0000007a0300780c */ /* 0x000fe20005741670 */
[-C--:B------:R-:W-:Y:S02]  /*7fe0*/  @!P0 IMAD R3, R82, R153.reuse, RZ ;  /* 0x0000009952038224 */ /* 0x080fe400078e02ff */
[----:B------:R-:W-:-:S03]  /*7ff0*/  @!P4 IMAD R83, R83, R153, RZ ;  /* 0x000000995353c224 */ /* 0x000fc600078e02ff */
[----:B------:R3:W-:Y:S01]  /*8000*/  @!P0 STG.E.U8 desc[UR36][R10.64+0x70], R3 ;  /* 0x000070030a008986 */ /* 0x0007e2000c101124 */
[-C--:B0-----:R-:W-:Y:S02]  /*8010*/  @!P3 IMAD R5, R84, R153.reuse, RZ ;  /* 0x000000995405b224 */ /* 0x081fe400078e02ff */
[-C--:B------:R-:W-:Y:S01]  /*8020*/  @!P1 IMAD R85, R85, R153.reuse, RZ ;  /* 0x0000009955559224 */ /* 0x080fe200078e02ff */
[----:B------:R3:W-:Y:S01]  /*8030*/  @!P4 STG.E.U8 desc[UR36][R10.64+0x71], R83 ;  /* 0x000071530a00c986 */ /* 0x0007e2000c101124 */
[-C--:B-1----:R-:W-:Y:S02]  /*8040*/  @!P5 IMAD R9, R86, R153.reuse, RZ ;  /* 0x000000995609d224 */ /* 0x082fe400078e02ff */
[----:B------:R-:W-:Y:S01]  /*8050*/  @!P2 IMAD R87, R87, R153, RZ ;  /* 0x000000995757a224 */ /* 0x000fe200078e02ff */
[----:B------:R3:W-:Y:S04]  /*8060*/  @!P3 STG.E.U8 desc[UR36][R6.64+0x78], R5 ;  /* 0x000078050600b986 */ /* 0x0007e8000c101124 */
[----:B------:R3:W-:Y:S04]  /*8070*/  @!P1 STG.E.U8 desc[UR36][R6.64+0x79], R85 ;  /* 0x0000795506009986 */ /* 0x0007e8000c101124 */
[----:B------:R3:W-:Y:S04]  /*8080*/  @!P5 STG.E.U8 desc[UR36][R10.64+0x78], R9 ;  /* 0x000078090a00d986 */ /* 0x0007e8000c101124 */
[----:B------:R3:W-:Y:S02]  /*8090*/  @!P2 STG.E.U8 desc[UR36][R10.64+0x79], R87 ;  /* 0x000079570a00a986 */ /* 0x0007e4000c101124 */
.L_x_286:
[----:B------:R-:W-:Y:S05]  /*80a0*/  BSYNC B0 ;  /* 0x0000000000007941 */ /* 0x000fea0003800000 */
.L_x_28:
[----:B------:R-:W-:Y:S01]  /*80b0*/  ULDC UR4, c[0x0][0xc] ;  /* 0x0000030000047ab9 */ /* 0x000fe20000000800 */
[----:B------:R-:W-:Y:S01]  /*80c0*/  ULDC UR5, c[0x0][0x10] ;  /* 0x0000040000057ab9 */ /* 0x000fe20000000800 */
[----:B---3--:R-:W3:Y:S01]  /*80d0*/  LDC R3, c[0x0][0x14] ;  /* 0x00000500ff037b82 */ /* 0x008ee20000000800 */
[----:B------:R-:W-:Y:S01]  /*80e0*/  UIMAD.WIDE.U32 UR4, UR4, UR5, URZ ;  /* 0x00000005040472a5 */ /* 0x000fe2000f8e003f */
[----:B------:R-:W-:Y:S01]  /*80f0*/  PRMT R0, RZ, 0x7610, R0 ;  /* 0x00007610ff007816 */ /* 0x000fe20000000000 */
[----:B------:R-:W-:Y:S02]  /*8100*/  IMAD.MOV.U32 R23, RZ, RZ, -0x1 ;  /* 0xffffffffff177424 */ /* 0x000fe400078e00ff */
[----:B------:R-:W-:Y:S02]  /*8110*/  IMAD.MOV.U32 R22, RZ, RZ, -0x1 ;  /* 0xffffffffff167424 */ /* 0x000fe400078e00ff */
[----:B---3--:R-:W-:-:S04]  /*8120*/  IMAD.WIDE.U32 R16, R3, UR4, R16 ;  /* 0x0000000403107c25 */ /* 0x008fc8000f8e0010 */
[----:B------:R-:W-:Y:S01]  /*8130*/  IMAD R3, R3, UR5, RZ ;  /* 0x0000000503037c24 */ /* 0x000fe2000f8e02ff */
[----:B------:R-:W-:Y:S02]  /*8140*/  ULDC.64 UR4, c[0x0][0x650] ;  /* 0x0001940000047ab9 */ /* 0x000fe40000000a00 */
[----:B------:R-:W-:Y:S01]  /*8150*/  ISETP.GE.U32.AND P0, PT, R16, UR4, PT ;  /* 0x0000000410007c0c */ /* 0x000fe2000bf06070 */
[----:B------:R-:W-:-:S05]  /*8160*/  IMAD.IADD R17, R17, 0x1, R3 ;  /* 0x0000000111117824 */ /* 0x000fca00078e0203 */
[----:B------:R-:W-:-:S13]  /*8170*/  ISETP.GE.U32.AND.EX P0, PT, R17, UR5, PT, P0 ;  /* 0x0000000511007c0c */ /* 0x000fda000bf06100 */
[----:B------:R-:W-:Y:S05]  /*8180*/  @P0 BRA `(.L_x_287) ;  /* 0x0000000400640947 */ /* 0x000fea0003800000 */
[----:B------:R-:W3:Y:S01]  /*8190*/  S2R R12, SR_CTAID.X ;  /* 0x00000000000c7919 */ /* 0x000ee20000002500 */
[----:B0-----:R-:W0:Y:S01]  /*81a0*/  LDC.64 R10, c[0x0][0x628] ;  /* 0x00018a00ff0a7b82 */ /* 0x001e220000000a00 */
[----:B------:R-:W-:Y:S01]  /*81b0*/  ULDC UR4, c[0x0][0x150] ;  /* 0x0000540000047ab9 */ /* 0x000fe20000000800 */
[----:B------:R-:W-:Y:S01]  /*81c0*/  IMAD.MOV.U32 R8, RZ, RZ, R16 ;  /* 0x000000ffff087224 */ /* 0x000fe200078e0010 */
[----:B------:R-:W0:Y:S01]  /*81d0*/  S2R R23, SR_CTAID.Y ;  /* 0x0000000000177919 */ /* 0x000e220000002600 */
[----:B------:R-:W-:-:S04]  /*81e0*/  IMAD.MOV.U32 R9, RZ, RZ, R17 ;  /* 0x000000ffff097224 */ /* 0x000fc800078e0011 */
[----:B------:R-:W1:Y:S08]  /*81f0*/  LDC R21, c[0x0][0x144] ;  /* 0x00005100ff157b82 */ /* 0x000e700000000800 */
[----:B------:R-:W1:Y:S08]  /*8200*/  LDC R0, c[0x0][0x630] ;  /* 0x00018c00ff007b82 */ /* 0x000e700000000800 */
[----:B------:R-:W1:Y:S01]  /*8210*/  LDC.64 R14, c[0x0][0x620] ;  /* 0x00018800ff0e7b82 */ /* 0x000e620000000a00 */
[----:B0-----:R-:W-:-:S04]  /*8220*/  ISETP.NE.U32.AND P0, PT, R10, RZ, PT ;  /* 0x000000ff0a00720c */ /* 0x001fc80003f05070 */
[----:B------:R-:W-:Y:S02]  /*8230*/  ISETP.NE.AND.EX P0, PT, R11, RZ, PT, P0 ;  /* 0x000000ff0b00720c */ /* 0x000fe40003f05300 */
[----:B---3--:R-:W-:-:S05]  /*8240*/  I2FP.F32.U32 R3, R12 ;  /* 0x0000000c00037245 */ /* 0x008fca0000201000 */
[----:B------:R-:W-:-:S04]  /*8250*/  FMUL R3, R3, UR4 ;  /* 0x0000000403037c20 */ /* 0x000fc80008400000 */
[----:B------:R0:W3:Y:S02]  /*8260*/  F2I.U32.TRUNC.NTZ R20, R3 ;  /* 0x0000000300147305 */ /* 0x0000e4000020f000 */
[----:B------:R-:W-:Y:S05]  /*8270*/  @!P0 BRA `(.L_x_288) ;  /* 0x0000000000288947 */ /* 0x000fea0003800000 */
[----:B0-----:R-:W0:Y:S02]  /*8280*/  LDC R3, c[0x0][0x634] ;  /* 0x00018d00ff037b82 */ /* 0x001e240000000800 */
[----:B0-----:R-:W-:-:S05]  /*8290*/  IADD3 R3, P0, R16, R3, RZ ;  /* 0x0000000310037210 */ /* 0x001fca0007f1e0ff */
[----:B------:R-:W-:-:S04]  /*82a0*/  IMAD.X R13, RZ, RZ, R17, P0 ;  /* 0x000000ffff0d7224 */ /* 0x000fc800000e0611 */
[----:B------:R-:W-:-:S04]  /*82b0*/  IMAD.WIDE.U32 R4, R13, R10, RZ ;  /* 0x0000000a0d047225 */ /* 0x000fc800078e00ff */
[----:B-1----:R-:W-:-:S04]  /*82c0*/  IMAD.WIDE.U32 R6, P0, R3, R11, R4 ;  /* 0x0000000b03067225 */ /* 0x002fc80007800004 */
[----:B------:R-:W-:-:S04]  /*82d0*/  IMAD.WIDE.U32 R4, R3, R10, RZ ;  /* 0x0000000a03047225 */ /* 0x000fc800078e00ff */
[----:B------:R-:W-:Y:S01]  /*82e0*/  IMAD.X R9, RZ, RZ, RZ, P0 ;  /* 0x000000ffff097224 */ /* 0x000fe200000e06ff */
[----:B------:R-:W-:Y:S01]  /*82f0*/  IADD3 RZ, P0, R5, R6, RZ ;  /* 0x0000000605ff7210 */ /* 0x000fe20007f1e0ff */
[----:B------:R-:W-:-:S04]  /*8300*/  IMAD.MOV.U32 R8, RZ, RZ, R7 ;  /* 0x000000ffff087224 */ /* 0x000fc800078e0007 */
[----:B------:R-:W-:-:S08]  /*8310*/  IMAD.WIDE.U32.X R8, R13, R11, R8, P0 ;  /* 0x0000000b0d087225 */ /* 0x000fd000000e0408 */
.L_x_288:
[----:B------:R-:W2:Y:S01]  /*8320*/  LDC.64 R26, c[0x0][0x640] ;  /* 0x00019000ff1a7b82 */ /* 0x000ea20000000a00 */
[-CC-:B-1----:R-:W-:Y:S01]  /*8330*/  SHF.R.U64 R22, R8, R0.reuse, R9.reuse ;  /* 0x0000000008167219 */ /* 0x182fe20000001209 */
[----:B---3--:R-:W-:Y:S01]  /*8340*/  IMAD.MOV R20, RZ, RZ, -R20 ;  /* 0x000000ffff147224 */ /* 0x008fe200078e0a14 */
[----:B------:R-:W-:Y:S01]  /*8350*/  SHF.R.U32.HI R0, RZ, R0, R9 ;  /* 0x00000000ff007219 */ /* 0x000fe20000011609 */
[----:B------:R-:W-:Y:S01]  /*8360*/  ULDC UR4, c[0x0][0x154] ;  /* 0x0000550000047ab9 */ /* 0x000fe20000000800 */
[----:B0-----:R-:W-:Y:S01]  /*8370*/  IADD3 R3, P0, RZ, -R22, RZ ;  /* 0x80000016ff037210 */ /* 0x001fe20007f1e0ff */
[----:B------:R-:W-:Y:S02]  /*8380*/  IMAD R21, R21, R20, R12 ;  /* 0x0000001415157224 */ /* 0x000fe400078e020c */
[----:B------:R-:W0:Y:S01]  /*8390*/  LDC R6, c[0x0][0x618] ;  /* 0x00018600ff067b82 */ /* 0x000e220000000800 */
[----:B------:R-:W-:Y:S02]  /*83a0*/  IMAD.MOV.U32 R7, RZ, RZ, 0x1 ;  /* 0x00000001ff077424 */ /* 0x000fe400078e00ff */
[----:B------:R-:W-:-:S04]  /*83b0*/  IMAD.X R5, RZ, RZ, ~R0, P0 ;  /* 0x000000ffff057224 */ /* 0x000fc800000e0e00 */
[-C--:B------:R-:W-:Y:S01]  /*83c0*/  IMAD R0, R5, R14.reuse, RZ ;  /* 0x0000000e05007224 */ /* 0x080fe200078e02ff */
[----:B------:R-:W1:Y:S01]  /*83d0*/  LDC R8, c[0x0][0x608] ;  /* 0x00018200ff087b82 */ /* 0x000e620000000800 */
[----:B------:R-:W-:-:S04]  /*83e0*/  IMAD.WIDE.U32 R4, R3, R14, R16 ;  /* 0x0000000e03047225 */ /* 0x000fc800078e0010 */
[----:B------:R-:W-:Y:S01]  /*83f0*/  IMAD R3, R3, R15, R0 ;  /* 0x0000000f03037224 */ /* 0x000fe200078e0200 */
[----:B------:R-:W-:Y:S02]  /*8400*/  I2FP.F32.U32 R0, R23 ;  /* 0x0000001700007245 */ /* 0x000fe40000201000 */
[----:B------:R-:W3:Y:S01]  /*8410*/  LDC R24, c[0x0][0x658] ;  /* 0x00019600ff187b82 */ /* 0x000ee20000000800 */
[----:B------:R-:W-:Y:S01]  /*8420*/  IMAD.IADD R3, R5, 0x1, R3 ;  /* 0x0000000105037824 */ /* 0x000fe200078e0203 */
[----:B--2---:R-:W-:Y:S01]  /*8430*/  ISETP.NE.U32.AND P0, PT, R26, RZ, PT ;  /* 0x000000ff1a00720c */ /* 0x004fe20003f05070 */
[----:B------:R-:W-:Y:S01]  /*8440*/  FMUL R0, R0, UR4 ;  /* 0x0000000400007c20 */ /* 0x000fe20008400000 */
[----:B------:R-:W-:Y:S02]  /*8450*/  IMAD.MOV.U32 R5, RZ, RZ, -0x1 ;  /* 0xffffffffff057424 */ /* 0x000fe400078e00ff */
[----:B------:R-:W-:Y:S01]  /*8460*/  ISETP.NE.AND.EX P0, PT, R27, RZ, PT, P0 ;  /* 0x000000ff1b00720c */ /* 0x000fe20003f05300 */
[----:B------:R2:W2:Y:S01]  /*8470*/  F2I.U32.TRUNC.NTZ R13, R0 ;  /* 0x00000000000d7305 */ /* 0x0004a2000020f000 */
[----:B------:R-:W2:Y:S01]  /*8480*/  LDC R20, c[0x0][0x148] ;  /* 0x00005200ff147b82 */ /* 0x000ea20000000800 */
[----:B0-----:R-:W-:-:S02]  /*8490*/  SHF.R.U64 R12, R4, R6, R3 ;  /* 0x00000006040c7219 */ /* 0x001fc40000001203 */
[----:B------:R-:W-:-:S05]  /*84a0*/  SHF.R.U32.HI R3, RZ, R6, R3 ;  /* 0x00000006ff037219 */ /* 0x000fca0000011603 */
[----:B------:R-:W0:Y:S01]  /*84b0*/  LDC R15, c[0x0][0x600] ;  /* 0x00018000ff0f7b82 */ /* 0x000e220000000800 */
[-CC-:B-1----:R-:W-:Y:S02]  /*84c0*/  SHF.R.U64 R10, R12, R8.reuse, R3.reuse ;  /* 0x000000080c0a7219 */ /* 0x182fe40000001203 */
[----:B------:R-:W-:-:S05]  /*84d0*/  SHF.R.U32.HI R3, RZ, R8, R3 ;  /* 0x00000008ff037219 */ /* 0x000fca0000011603 */
[----:B------:R-:W1:Y:S01]  /*84e0*/  LDC R28, c[0x0][0x648] ;  /* 0x00019200ff1c7b82 */ /* 0x000e620000000800 */
[-C--:B---3--:R-:W-:Y:S02]  /*84f0*/  SHF.L.U32 R4, R5, R24.reuse, RZ ;  /* 0x0000001805047219 */ /* 0x088fe400000006ff */
[--C-:B------:R-:W-:Y:S02]  /*8500*/  SHF.R.U64 R14, R10, R24, R3.reuse ;  /* 0x000000180a0e7219 */ /* 0x100fe40000001203 */
[----:B------:R-:W-:Y:S02]  /*8510*/  LOP3.LUT R25, RZ, R4, RZ, 0x33, !PT ;  /* 0x00000004ff197212 */ /* 0x000fe400078e33ff */
[-C--:B------:R-:W-:Y:S01]  /*8520*/  SHF.R.U32.HI R5, RZ, R24.reuse, R3 ;  /* 0x00000018ff057219 */ /* 0x080fe20000011603 */
[----:B------:R-:W3:Y:S01]  /*8530*/  LDC R29, c[0x0][0x638] ;  /* 0x00018e00ff1d7b82 */ /* 0x000ee20000000800 */
[----:B------:R-:W-:Y:S01]  /*8540*/  SHF.L.U32 R152, R7, R24, RZ ;  /* 0x0000001807987219 */ /* 0x000fe200000006ff */
[----:B------:R-:W-:-:S06]  /*8550*/  IMAD.MOV.U32 R4, RZ, RZ, R14 ;  /* 0x000000ffff047224 */ /* 0x000fcc00078e000e */
[----:B------:R-:W0:Y:S01]  /*8560*/  LDC R30, c[0x0][0x610] ;  /* 0x00018400ff1e7b82 */ /* 0x000e220000000800 */
[----:B------:R-:W-:Y:S05]  /*8570*/  @!P0 BRA `(.L_x_289) ;  /* 0x0000000000288947 */ /* 0x000fea0003800000 */
[----:B------:R-:W4:Y:S02]  /*8580*/  LDC R3, c[0x0][0x64c] ;  /* 0x00019300ff037b82 */ /* 0x000f240000000800 */
[----:B----4-:R-:W-:-:S05]  /*8590*/  IADD3 R3, P0, R14, R3, RZ ;  /* 0x000000030e037210 */ /* 0x010fca0007f1e0ff */
        /* <DEDUP_REMOVED lines=8> */
.L_x_289:
[----:B------:R-:W-:Y:S01]  /*8620*/  ISETP.NE.AND P0, PT, R2, 0x1, PT ;  /* 0x000000010200780c */ /* 0x000fe20003f05270 */
[----:B0-----:R-:W-:Y:S01]  /*8630*/  VIADD R7, R15, 0xffffffff ;  /* 0xffffffff0f077836 */ /* 0x001fe20000000000 */
[----:B-12---:R-:W-:Y:S01]  /*8640*/  SHF.R.U64 R0, R4, R28, R5 ;  /* 0x0000001c04007219 */ /* 0x006fe20000001205 */
[----:B------:R-:W-:Y:S01]  /*8650*/  IMAD.MOV R13, RZ, RZ, -R13 ;  /* 0x000000ffff0d7224 */ /* 0x000fe200078e0a0d */
[----:B------:R-:W-:Y:S01]  /*8660*/  LOP3.LUT R5, R10, R25, RZ, 0xc0, !PT ;  /* 0x000000190a057212 */ /* 0x000fe200078ec0ff */
[----:B------:R-:W-:Y:S02]  /*8670*/  IMAD.MOV.U32 R4, RZ, RZ, 0x1 ;  /* 0x00000001ff047424 */ /* 0x000fe400078e00ff */
[----:B------:R-:W-:Y:S02]  /*8680*/  IMAD.MOV R3, RZ, RZ, -R0 ;  /* 0x000000ffff037224 */ /* 0x000fe400078e0a00 */
[----:B------:R-:W-:Y:S01]  /*8690*/  IMAD R152, R152, R0, R5 ;  /* 0x0000000098987224 */ /* 0x000fe200078e0205 */
[----:B------:R-:W-:Y:S01]  /*86a0*/  LOP3.LUT R5, R12, R7, RZ, 0xc0, !PT ;  /* 0x000000070c057212 */ /* 0x000fe200078ec0ff */
[----:B---3--:R-:W-:-:S02]  /*86b0*/  IMAD R0, R3, R29, R14 ;  /* 0x0000001d03007224 */ /* 0x008fc400078e020e */
[----:B------:R-:W-:Y:S02]  /*86c0*/  @P0 IMAD R21, R20, R13, R23 ;  /* 0x0000000d14150224 */ /* 0x000fe400078e0217 */
[----:B------:R-:W-:Y:S01]  /*86d0*/  IMAD R3, R0, R15, R5 ;  /* 0x0000000f00037224 */ /* 0x000fe200078e0205 */
[----:B------:R-:W-:Y:S01]  /*86e0*/  PRMT R0, R4, 0x7610, R0 ;  /* 0x0000761004007816 */ /* 0x000fe20000000000 */
[----:B------:R-:W-:-:S05]  /*86f0*/  IMAD R152, R152, R30, R21 ;  /* 0x0000001e98987224 */ /* 0x000fca00078e0215 */
[----:B------:R-:W-:Y:S02]  /*8700*/  SEL R23, R3, R152, !P0 ;  /* 0x0000009803177207 */ /* 0x000fe40004000000 */
[----:B------:R-:W-:-:S07]  /*8710*/  SEL R152, R152, R3, !P0 ;  /* 0x0000000398987207 */ /* 0x000fce0004000000 */
.L_x_287:
[----:B------:R-:W-:-:S13]  /*8720*/  LOP3.LUT P0, RZ, R0, 0xff, RZ, 0xc0, !PT ;  /* 0x000000ff00ff7812 */ /* 0x000fda000780c0ff */
[----:B------:R-:W-:Y:S05]  /*8730*/  @P0 BRA `(.L_x_290) ;  /* 0xffffff8400fc0947 */ /* 0x000fea000383ffff */
[----:B------:R-:W-:Y:S05]  /*8740*/  EXIT ;  /* 0x000000000000794d */ /* 0x000fea0003800000 */
.L_x_3:
[----:B0-----:R-:W-:Y:S01]  /*8750*/  ULDC.64 UR4, c[0x0][0x650] ;  /* 0x0001940000047ab9 */ /* 0x001fe20000000a00 */
        /* <DEDUP_REMOVED lines=25> */
.L_x_292:
[--C-:B------:R-:W-:Y:S01]  /*88f0*/  SHF.R.U64 R12, R10, R14, R11.reuse ;  /* 0x0000000e0a0c7219 */ /* 0x100fe2000000120b */
[----:B------:R-:W0:Y:S01]  /*8900*/  LDC R22, c[0x0][0x618] ;  /* 0x00018600ff167b82 */ /* 0x000e220000000800 */
[----:B------:R-:W-:Y:S01]  /*8910*/  I2FP.F32.U32 R6, R4 ;  /* 0x0000000400067245 */ /* 0x000fe20000201000 */
[----:B------:R-:W-:Y:S01]  /*8920*/  ULDC UR4, c[0x0][0x150] ;  /* 0x0000540000047ab9 */ /* 0x000fe20000000800 */
[----:B------:R-:W-:Y:S02]  /*8930*/  SHF.R.U32.HI R5, RZ, R14, R11 ;  /* 0x0000000eff057219 */ /* 0x000fe4000001160b */
[----:B------:R-:W-:Y:S01]  /*8940*/  IADD3 R9, P0, RZ, -R12, RZ ;  /* 0x8000000cff097210 */ /* 0x000fe20007f1e0ff */
[----:B------:R-:W-:Y:S01]  /*8950*/  FMUL R11, R6, UR4 ;  /* 0x00000004060b7c20 */ /* 0x000fe20008400000 */
[----:B------:R-:W-:Y:S01]  /*8960*/  ULDC UR4, c[0x0][0x154] ;  /* 0x0000550000047ab9 */ /* 0x000fe20000000800 */
[----:B------:R-:W1:Y:S02]  /*8970*/  LDC.64 R24, c[0x0][0x640] ;  /* 0x00019000ff187b82 */ /* 0x000e640000000a00 */
[----:B------:R-:W-:-:S02]  /*8980*/  IMAD.X R5, RZ, RZ, ~R5, P0 ;  /* 0x000000ffff057224 */ /* 0x000fc400000e0e05 */
[----:B------:R-:W2:Y:S01]  /*8990*/  F2I.U32.TRUNC.NTZ R11, R11 ;  /* 0x0000000b000b7305 */ /* 0x000ea2000020f000 */
[----:B------:R-:W-:-:S03]  /*89a0*/  IMAD.WIDE.U32 R6, R9, R20, R16 ;  /* 0x0000001409067225 */ /* 0x000fc600078e0010 */
[----:B------:R-:W3:Y:S01]  /*89b0*/  LDC R13, c[0x0][0x144] ;  /* 0x00005100ff0d7b82 */ /* 0x000ee20000000800 */
[----:B------:R-:W-:-:S04]  /*89c0*/  IMAD R8, R5, R20, RZ ;  /* 0x0000001405087224 */ /* 0x000fc800078e02ff */
[----:B------:R-:W-:Y:S02]  /*89d0*/  IMAD R5, R9, R21, R8 ;  /* 0x0000001509057224 */ /* 0x000fe400078e0208 */
[----:B------:R-:W-:Y:S01]  /*89e0*/  IMAD.MOV.U32 R8, RZ, RZ, -0x1 ;  /* 0xffffffffff087424 */ /* 0x000fe200078e00ff */
[----:B------:R-:W4:Y:S01]  /*89f0*/  LDC R14, c[0x0][0x608] ;  /* 0x00018200ff0e7b82 */ /* 0x000f220000000800 */
[----:B------:R-:W-:Y:S01]  /*8a00*/  IMAD.IADD R5, R7, 0x1, R5 ;  /* 0x0000000107057824 */ /* 0x000fe200078e0205 */
[----:B------:R-:W-:-:S04]  /*8a10*/  I2FP.F32.U32 R7, R3 ;  /* 0x0000000300077245 */ /* 0x000fc80000201000 */
[-C--:B0-----:R-:W-:Y:S01]  /*8a20*/  SHF.R.U64 R10, R6, R22.reuse, R5 ;  /* 0x00000016060a7219 */ /* 0x081fe20000001205 */
[----:B--2---:R-:W-:Y:S01]  /*8a30*/  IMAD.MOV R6, RZ, RZ, -R11 ;  /* 0x000000ffff067224 */ /* 0x004fe200078e0a0b */
[----:B------:R-:W0:Y:S01]  /*8a40*/  LDC R9, c[0x0][0x658] ;  /* 0x00019600ff097b82 */ /* 0x000e220000000800 */
[----:B-1----:R-:W-:Y:S01]  /*8a50*/  ISETP.NE.U32.AND P0, PT, R24, RZ, PT ;  /* 0x000000ff1800720c */ /* 0x002fe20003f05070 */
[----:B------:R-:W-:Y:S01]  /*8a60*/  FMUL R7, R7, UR4 ;  /* 0x0000000407077c20 */ /* 0x000fe20008400000 */
[----:B------:R-:W-:Y:S02]  /*8a70*/  SHF.R.U32.HI R5, RZ, R22, R5 ;  /* 0x00000016ff057219 */ /* 0x000fe40000011605 */
[----:B------:R-:W-:-:S03]  /*8a80*/  ISETP.NE.AND.EX P0, PT, R25, RZ, PT, P0 ;  /* 0x000000ff1900720c */ /* 0x000fc60003f05300 */
[----:B------:R-:W1:Y:S01]  /*8a90*/  LDC R20, c[0x0][0x148] ;  /* 0x00005200ff147b82 */ /* 0x000e620000000800 */
[----:B---3--:R-:W-:Y:S02]  /*8aa0*/  IMAD R23, R13, R6, R4 ;  /* 0x000000060d177224 */ /* 0x008fe400078e0204 */
[----:B------:R-:W-:-:S05]  /*8ab0*/  IMAD.MOV.U32 R6, RZ, RZ, 0x1 ;  /* 0x00000001ff067424 */ /* 0x000fca00078e00ff */
[----:B------:R-:W2:Y:S01]  /*8ac0*/  LDC R21, c[0x0][0x600] ;  /* 0x00018000ff157b82 */ /* 0x000ea20000000800 */
[-CC-:B----4-:R-:W-:Y:S02]  /*8ad0*/  SHF.R.U64 R13, R10, R14.reuse, R5.reuse ;  /* 0x0000000e0a0d7219 */ /* 0x190fe40000001205 */
[----:B------:R-:W-:Y:S02]  /*8ae0*/  SHF.R.U32.HI R4, RZ, R14, R5 ;  /* 0x0000000eff047219 */ /* 0x000fe40000011605 */
[----:B------:R3:W4:Y:S03]  /*8af0*/  F2I.U32.TRUNC.NTZ R14, R7 ;  /* 0x00000007000e7305 */ /* 0x000726000020f000 */
[----:B------:R-:W1:Y:S01]  /*8b00*/  LDC R26, c[0x0][0x648] ;  /* 0x00019200ff1a7b82 */ /* 0x000e620000000800 */
[-C--:B0-----:R-:W-:Y:S02]  /*8b10*/  SHF.R.U64 R15, R13, R9.reuse, R4 ;  /* 0x000000090d0f7219 */ /* 0x081fe40000001204 */
[----:B------:R-:W-:-:S02]  /*8b20*/  SHF.L.U32 R8, R8, R9, RZ ;  /* 0x0000000908087219 */ /* 0x000fc400000006ff */
[-C--:B------:R-:W-:Y:S01]  /*8b30*/  SHF.R.U32.HI R5, RZ, R9.reuse, R4 ;  /* 0x00000009ff057219 */ /* 0x080fe20000011604 */
[----:B------:R-:W-:Y:S01]  /*8b40*/  IMAD.MOV.U32 R4, RZ, RZ, R15 ;  /* 0x000000ffff047224 */ /* 0x000fe200078e000f */
[----:B------:R-:W-:Y:S01]  /*8b50*/  SHF.L.U32 R22, R6, R9, RZ ;  /* 0x0000000906167219 */ /* 0x000fe200000006ff */
[----:B------:R-:W0:Y:S01]  /*8b60*/  LDC R27, c[0x0][0x638] ;  /* 0x00018e00ff1b7b82 */ /* 0x000e220000000800 */
[----:B------:R-:W-:-:S07]  /*8b70*/  LOP3.LUT R28, RZ, R8, RZ, 0x33, !PT ;  /* 0x00000008ff1c7212 */ /* 0x000fce00078e33ff */
        /* <DEDUP_REMOVED lines=12> */
.L_x_293:
[----:B------:R-:W-:Y:S01]  /*8c40*/  ISETP.NE.AND P0, PT, R2, 0x1, PT ;  /* 0x000000010200780c */ /* 0x000fe20003f05270 */
[----:B--2---:R-:W-:Y:S01]  /*8c50*/  VIADD R7, R21, 0xffffffff ;  /* 0xffffffff15077836 */ /* 0x004fe20000000000 */
[----:B-1----:R-:W-:Y:S01]  /*8c60*/  SHF.R.U64 R5, R4, R26, R5 ;  /* 0x0000001a04057219 */ /* 0x002fe20000001205 */
[----:B------:R-:W-:Y:S01]  /*8c70*/  IMAD.MOV R14, RZ, RZ, -R14 ;  /* 0x000000ffff0e7224 */ /* 0x000fe200078e0a0e */
[----:B------:R-:W-:Y:S01]  /*8c80*/  LOP3.LUT R4, R13, R28, RZ, 0xc0, !PT ;  /* 0x0000001c0d047212 */ /* 0x000fe200078ec0ff */
[----:B------:R-:W-:Y:S01]  /*8c90*/  IMAD.MOV.U32 R8, RZ, RZ, R12 ;  /* 0x000000ffff087224 */ /* 0x000fe200078e000c */
[----:B------:R-:W-:Y:S01]  /*8ca0*/  LOP3.LUT R10, R10, R7, RZ, 0xc0, !PT ;  /* 0x000000070a0a7212 */ /* 0x000fe200078ec0ff */
[----:B------:R-:W-:Y:S02]  /*8cb0*/  IMAD.MOV R6, RZ, RZ, -R5 ;  /* 0x000000ffff067224 */ /* 0x000fe400078e0a05 */
[----:B------:R-:W-:-:S04]  /*8cc0*/  IMAD R4, R22, R5, R4 ;  /* 0x0000000516047224 */ /* 0x000fc800078e0204 */
[----:B------:R-:W-:Y:S02]  /*8cd0*/  @P0 IMAD R23, R20, R14, R3 ;  /* 0x0000000e14170224 */ /* 0x000fe400078e0203 */
[----:B0-----:R-:W-:Y:S02]  /*8ce0*/  IMAD R3, R6, R27, R15 ;  /* 0x0000001b06037224 */ /* 0x001fe400078e020f */
[----:B------:R-:W-:Y:S02]  /*8cf0*/  IMAD R7, R4, R29, R23 ;  /* 0x0000001d04077224 */ /* 0x000fe400078e0217 */
[----:B------:R-:W-:Y:S02]  /*8d00*/  IMAD R4, R3, R21, R10 ;  /* 0x0000001503047224 */ /* 0x000fe400078e020a */
[----:B------:R-:W-:-:S03]  /*8d10*/  IMAD.MOV.U32 R6, RZ, RZ, 0x1 ;  /* 0x00000001ff067424 */ /* 0x000fc600078e00ff */
[----:B------:R-:W-:Y:S02]  /*8d20*/  SEL R9, R4, R7, !P0 ;  /* 0x0000000704097207 */ /* 0x000fe40004000000 */
[----:B------:R-:W-:-:S07]  /*8d30*/  SEL R7, R7, R4, !P0 ;  /* 0x0000000407077207 */ /* 0x000fce0004000000 */
.L_x_291:
[----:B------:R-:W-:-:S08]  /*8d40*/  NOP ;  /* 0x0000000000007918 */ /* 0x000fd00000000000 */
[----:B------:R-:W0:-:S00]  /*8d50*/  USETMAXREG.DEALLOC.CTAPOOL 0x28 ;  /* 0x00000028000079c8 */ /* 0x000e0000080e0500 */
[----:B0-----:R-:W-:-:S13]  /*8d60*/  ISETP.NE.AND P0, PT, R0, RZ, PT ;  /* 0x000000ff0000720c */ /* 0x001fda0003f05270 */
[----:B------:R-:W-:Y:S05]  /*8d70*/  @P0 EXIT ;  /* 0x000000000000094d */ /* 0x000fea0003800000 */
[----:B------:R-:W-:Y:S01]  /*8d80*/  LOP3.LUT P0, RZ, R6, 0xff, RZ, 0xc0, !PT ;  /* 0x000000ff06ff7812 */ /* 0x000fe2000780c0ff */
[----:B------:R-:W-:Y:S02]  /*8d90*/  IMAD.MOV.U32 R3, RZ, RZ, 0x1 ;  /* 0x00000001ff037424 */ /* 0x000fe400078e00ff */
[----:B------:R-:W-:-:S10]  /*8da0*/  IMAD.MOV.U32 R0, RZ, RZ, RZ ;  /* 0x000000ffff007224 */ /* 0x000fd400078e00ff */
[----:B------:R-:W-:Y:S05]  /*8db0*/  @!P0 BRA `(.L_x_294) ;  /* 0x0000000c00348947 */ /* 0x000fea0003800000 */
[----:B------:R-:W0:Y:S01]  /*8dc0*/  LDC R0, c[0x0][0x28c] ;  /* 0x0000a300ff007b82 */ /* 0x000e220000000800 */
[----:B------:R-:W-:Y:S01]  /*8dd0*/  ULDC UR5, c[0x0][0x600] ;  /* 0x0001800000057ab9 */ /* 0x000fe20000000800 */
[----:B------:R-:W-:Y:S01]  /*8de0*/  ULDC UR4, c[0x0][0xc] ;  /* 0x0000030000047ab9 */ /* 0x000fe20000000800 */
[----:B------:R-:W-:Y:S01]  /*8df0*/  UIADD3 UR16, UR5, -0x1, URZ ;  /* 0xffffffff05107890 */ /* 0x000fe2000fffe03f */
[C---:B------:R-:W-:Y:S01]  /*8e00*/  LOP3.LUT P2, RZ, R18.reuse, 0x7f, RZ, 0xc0, !PT ;  /* 0x0000007f12ff7812 */ /* 0x040fe2000784c0ff */
[----:B------:R-:W-:Y:S01]  /*8e10*/  ULDC UR6, c[0x0][0x658] ;  /* 0x0001960000067ab9 */ /* 0x000fe20000000800 */
[----:B------:R-:W-:Y:S01]  /*8e20*/  ULDC UR5, c[0x0][0x10] ;  /* 0x0000040000057ab9 */ /* 0x000fe20000000800 */
[----:B------:R-:W-:Y:S01]  /*8e30*/  UMOV UR7, 0xffffffff ;  /* 0xffffffff00077882 */ /* 0x000fe20000000000 */
[----:B------:R-:W-:Y:S01]  /*8e40*/  UMOV UR8, 0x1 ;  /* 0x0000000100087882 */ /* 0x000fe20000000000 */
[----:B------:R-:W-:Y:S01]  /*8e50*/  UIMAD.WIDE.U32 UR4, UR4, UR5, URZ ;  /* 0x00000005040472a5 */ /* 0x000fe2000f8e003f */
[----:B------:R-:W-:Y:S01]  /*8e60*/  LOP3.LUT P0, RZ, R18, 0x1f, RZ, 0xc0, !PT ;  /* 0x0000001f12ff7812 */ /* 0x000fe2000780c0ff */
[----:B------:R-:W-:Y:S01]  /*8e70*/  USHF.L.U32 UR7, UR7, UR6, URZ ;  /* 0x0000000607077299 */ /* 0x000fe2000800063f */
[----:B------:R-:W-:Y:S01]  /*8e80*/  BSSY B0, `(.L_x_294) ;  /* 0x00000c0000007945 */ /* 0x000fe20003800000 */
[----:B------:R-:W-:Y:S01]  /*8e90*/  USHF.L.U32 UR18, UR8, UR6, URZ ;  /* 0x0000000608127299 */ /* 0x000fe2000800063f */
[----:B------:R-:W-:Y:S01]  /*8ea0*/  IMAD.MOV.U32 R11, RZ, RZ, 0x1 ;  /* 0x00000001ff0b7424 */ /* 0x000fe200078e00ff */
[----:B------:R-:W-:Y:S01]  /*8eb0*/  LOP3.LUT R18, R19, 0x2, RZ, 0xfc, !PT ;  /* 0x0000000213127812 */ /* 0x000fe200078efcff */
[----:B------:R-:W-:Y:S01]  /*8ec0*/  ULDC UR6, c[0x0][0x14] ;  /* 0x0000050000067ab9 */ /* 0x000fe20000000800 */
[----:B------:R-:W-:Y:S01]  /*8ed0*/  PLOP3.LUT P0, PT, P0, P2, PT, 0x8a, 0x0 ;  /* 0x000000000000781c */ /* 0x000fe20000705172 */
[----:B------:R-:W-:-:S02]  /*8ee0*/  UIMAD.WIDE.U32 UR20, UR4, UR6, URZ ;  /* 0x00000006041472a5 */ /* 0x000fc4000f8e003f */
[----:B------:R-:W-:Y:S02]  /*8ef0*/  UIMAD UR13, UR5, UR6, URZ ;  /* 0x00000006050d72a4 */ /* 0x000fe4000f8e023f */
[----:B------:R-:W-:Y:S01]  /*8f00*/  ULOP3.LUT UR17, URZ, UR7, URZ, 0x33, !UPT ;  /* 0x000000073f117292 */ /* 0x000fe2000f8e333f */
[----:B0-----:R-:W-:Y:S01]  /*8f10*/  VIADD R0, R0, 0x3f ;  /* 0x0000003f00007836 */ /* 0x001fe20000000000 */
[----:B------:R-:W-:Y:S01]  /*8f20*/  UIADD3 UR13, UR21, UR13, URZ ;  /* 0x0000000d150d7290 */ /* 0x000fe2000fffe03f */
[----:B------:R-:W-:-:S03]  /*8f30*/  ULDC.64 UR22, c[0x0][0x198] ;  /* 0x0000660000167ab9 */ /* 0x000fc60000000a00 */
[----:B------:R-:W-:-:S04]  /*8f40*/  SHF.R.S32.HI R3, RZ, 0x1f, R0 ;  /* 0x0000001fff037819 */ /* 0x000fc80000011400 */
[----:B------:R-:W-:Y:S01]  /*8f50*/  LEA.HI R3, R3, R0, RZ, 0x6 ;  /* 0x0000000003037211 */ /* 0x000fe200078f30ff */
[----:B------:R-:W-:-:S03]  /*8f60*/  IMAD.MOV.U32 R0, RZ, RZ, RZ ;  /* 0x000000ffff007224 */ /* 0x000fc600078e00ff */
[----:B------:R-:W-:Y:S01]  /*8f70*/  SHF.R.S32.HI R13, RZ, 0x6, R3 ;  /* 0x00000006ff0d7819 */ /* 0x000fe20000011403 */
[----:B------:R-:W-:-:S04]  /*8f80*/  IMAD.MOV.U32 R3, RZ, RZ, 0x1 ;  /* 0x00000001ff037424 */ /* 0x000fc800078e00ff */
[----:B------:R-:W-:-:S07]  /*8f90*/  VIADD R10, R13, 0x1 ;  /* 0x000000010d0a7836 */ /* 0x000fce0000000000 */
.L_x_306:
[----:B------:R-:W-:-:S03]  /*8fa0*/  UMOV UR4, 0xffffffff ;  /* 0xffffffff00047882 */ /* 0x000fc60000000000 */
[----:B------:R-:W-:Y:S05]  /*8fb0*/  BRA.DIV UR4, `(.L_x_295) ;  /* 0x0000000e049c7947 */ /* 0x000fea000b800000 */
[----:B------:R-:W-:-:S13]  /*8fc0*/  ELECT P6, URZ, PT ;  /* 0x00000000003f782f */ /* 0x000fda00038c0000 */
.L_x_317:
[----:B------:R-:W0:Y:S01]  /*8fd0*/  LDC R4, c[0x0][0x28c] ;  /* 0x0000a300ff047b82 */ /* 0x000e220000000800 */
[----:B------:R-:W-:Y:S01]  /*8fe0*/  BSSY B1, `(.L_x_296) ;  /* 0x0000037000017945 */ /* 0x000fe20003800000 */
[----:B0-----:R-:W-:-:S13]  /*8ff0*/  ISETP.LT.OR P6, PT, R4, 0x1, !P6 ;  /* 0x000000010400780c */ /* 0x001fda00077c1670 */
[----:B------:R-:W-:Y:S05]  /*9000*/  @P6 BRA `(.L_x_297) ;  /* 0x0000000000d06947 */ /* 0x000fea0003800000 */
[----:B------:R-:W-:Y:S02]  /*9010*/  IMAD.SHL.U32 R14, R9, 0x80, RZ ;  /* 0x00000080090e7824 */ /* 0x000fe400078e00ff */
[----:B------:R-:W-:Y:S02]  /*9020*/  IMAD.SHL.U32 R15, R7, 0x100, RZ ;  /* 0x00000100070f7824 */ /* 0x000fe400078e00ff */
[----:B------:R-:W-:Y:S02]  /*9030*/  IMAD.MOV.U32 R20, RZ, RZ, RZ ;  /* 0x000000ffff147224 */ /* 0x000fe400078e00ff */
[----:B------:R-:W-:Y:S02]  /*9040*/  IMAD.MOV.U32 R4, RZ, RZ, R10 ;  /* 0x000000ffff047224 */ /* 0x000fe400078e000a */
[----:B------:R-:W-:Y:S02]  /*9050*/  IMAD.MOV.U32 R5, RZ, RZ, R3 ;  /* 0x000000ffff057224 */ /* 0x000fe400078e0003 */
[----:B------:R-:W-:-:S07]  /*9060*/  IMAD.MOV.U32 R6, RZ, RZ, R0 ;  /* 0x000000ffff067224 */ /* 0x000fce00078e0000 */
.L_x_301:
[----:B------:R-:W0:Y:S01]  /*9070*/  S2R R12, SR_CgaCtaId ;  /* 0x00000000000c7919 */ /* 0x000e220000008800 */
[----:B------:R-:W-:Y:S01]  /*9080*/  MOV R7, 0x400 ;  /* 0x0000040000077802 */ /* 0x000fe20000000f00 */
[----:B------:R-:W1:Y:S03]  /*9090*/  @!P2 LDC R9, c[0x0][0x500] ;  /* 0x00014000ff09ab82 */ /* 0x000e660000000800 */
[----:B0-----:R-:W-:Y:S02]  /*90a0*/  LEA R21, R12, R7, 0x18 ;  /* 0x000000070c157211 */ /* 0x001fe400078ec0ff */
[----:B------:R-:W-:-:S03]  /*90b0*/  SHF.L.U32 R7, R5, 0x1f, RZ ;  /* 0x0000001f05077819 */ /* 0x000fc600000006ff */
[----:B------:R-:W-:-:S04]  /*90c0*/  IMAD R12, R6, 0x8, R21 ;  /* 0x00000008060c7824 */ /* 0x000fc800078e0215 */
[----:B------:R-:W0:Y:S02]  /*90d0*/  SYNCS.PHASECHK.TRANS64.TRYWAIT P1, [R12+URZ+0x20], R7 ;  /* 0x000020070c0075a7 */ /* 0x000e24000802017f */
[----:B01----:R-:W-:Y:S05]  /*90e0*/  @!P1 BRA `(.L_x_298) ;  /* 0x0000000c00709947 */ /* 0x003fea0003800000 */
.L_x_318:
[----:B0-----:R-:W-:Y:S01]  /*90f0*/  PRMT R7, R18, 0x9910, RZ ;  /* 0x0000991012077816 */ /* 0x001fe200000000ff */
[----:B------:R0:W-:Y:S03]  /*9100*/  @!P2 SYNCS.ARRIVE.TRANS64 RZ, [R12+URZ], R9 ;  /* 0x000000090cffa9a7 */ /* 0x0001e6000800003f */
[----:B------:R-:W-:-:S13]  /*9110*/  ISETP.NE.AND P1, PT, R7, 0x2, PT ;  /* 0x000000020700780c */ /* 0x000fda0003f25270 */
[----:B0-----:R-:W-:Y:S05]  /*9120*/  @P1 BRA `(.L_x_299) ;  /* 0x0000000000041947 */ /* 0x001fea0003800000 */
[----:B------:R-:W-:Y:S01]  /*9130*/  BPT.TRAP 0x1 ;  /* 0x000000040000795c */ /* 0x000fe20000300000 */
.L_x_299:
[----:B------:R-:W-:Y:S05]  /*9140*/  @P0 BRA `(.L_x_300) ;  /* 0x0000000000040947 */ /* 0x000fea0003800000 */
[----:B------:R-:W-:Y:S01]  /*9150*/  BPT.TRAP 0x1 ;  /* 0x000000040000795c */ /* 0x000fe20000300000 */
.L_x_300:
[--C-:B------:R-:W-:Y:S01]  /*9160*/  IMAD R7, R6, 0x4000, R21.reuse ;  /* 0x0000400006077824 */ /* 0x100fe200078e0215 */
[----:B------:R-:W-:Y:S01]  /*9170*/  R2UR UR9, R12 ;  /* 0x000000000c0972ca */ /* 0x000fe200000e0000 */
[----:B------:R-:W-:Y:S01]  /*9180*/  IMAD R21, R6, 0x2000, R21 ;  /* 0x0000200006157824 */ /* 0x000fe200078e0215 */
[----:B------:R-:W-:Y:S01]  /*9190*/  UIADD3 UR4, UP0, UR22, 0xf0, URZ ;  /* 0x000000f016047890 */ /* 0x000fe2000ff1e03f */
[----:B------:R-:W-:Y:S01]  /*91a0*/  VIADD R4, R4, 0xffffffff ;  /* 0xffffffff04047836 */ /* 0x000fe20000000000 */
[----:B------:R-:W-:Y:S01]  /*91b0*/  R2UR UR5, R7 ;  /* 0x00000000070572ca */ /* 0x000fe200000e0000 */
[----:B------:R-:W-:Y:S01]  /*91c0*/  UIADD3 UR24, UP1, UR22, 0x1f0, URZ ;  /* 0x000001f016187890 */ /* 0x000fe2000ff3e03f */
[----:B------:R-:W-:Y:S01]  /*91d0*/  R2UR UR8, R21 ;  /* 0x00000000150872ca */ /* 0x000fe200000e0000 */
[----:B------:R-:W-:Y:S01]  /*91e0*/  VIADD R6, R6, 0x1 ;  /* 0x0000000106067836 */ /* 0x000fe20000000000 */
[----:B------:R-:W-:Y:S01]  /*91f0*/  R2UR UR11, R15 ;  /* 0x000000000f0b72ca */ /* 0x000fe200000e0000 */
[----:B------:R-:W-:Y:S01]  /*9200*/  UIADD3.X UR25, URZ, UR23, URZ, UP1, !UPT ;  /* 0x000000173f197290 */ /* 0x000fe20008ffe43f */
[----:B------:R-:W-:Y:S01]  /*9210*/  R2UR UR10, R20 ;  /* 0x00000000140a72ca */ /* 0x000fe200000e0000 */
[----:B------:R-:W-:Y:S01]  /*9220*/  UMOV UR6, 0x0 ;  /* 0x0000000000067882 */ /* 0x000fe20000000000 */
[----:B------:R-:W-:Y:S01]  /*9230*/  R2UR UR12, R8 ;  /* 0x00000000080c72ca */ /* 0x000fe200000e0000 */
[----:B------:R-:W-:Y:S01]  /*9240*/  UMOV UR7, 0x10000000 ;  /* 0x1000000000077882 */ /* 0x000fe20000000000 */
[----:B------:R-:W-:Y:S01]  /*9250*/  R2UR UR19, R14 ;  /* 0x000000000e1372ca */ /* 0x000fe200000e0000 */
[----:B------:R-:W-:Y:S01]  /*9260*/  VIADD R20, R20, 0x40 ;  /* 0x0000004014147836 */ /* 0x000fe20000000000 */
[----:B------:R-:W-:Y:S01]  /*9270*/  ISETP.GT.AND P3, PT, R4, 0x1, PT ;  /* 0x000000010400780c */ /* 0x000fe20003f64270 */
[----:B------:R-:W-:Y:S01]  /*9280*/  UIADD3 UR14, UR5, 0x100, URZ ;  /* 0x00000100050e7890 */ /* 0x000fe2000fffe03f */
[----:B------:R-:W-:Y:S01]  /*9290*/  ISETP.NE.AND P1, PT, R6, 0x4, PT ;  /* 0x000000040600780c */ /* 0x000fe20003f25270 */
[----:B------:R-:W-:-:S02]  /*92a0*/  UIADD3.X UR5, URZ, UR23, URZ, UP0, !UPT ;  /* 0x000000173f057290 */ /* 0x000fc400087fe43f */
[----:B------:R-:W-:Y:S01]  /*92b0*/  UIADD3 UR15, UR8, 0x10100, URZ ;  /* 0x00010100080f7890 */ /* 0x000fe2000fffe03f */
[----:B------:R-:W-:Y:S02]  /*92c0*/  SEL R12, RZ, 0x1, P1 ;  /* 0x00000001ff0c7807 */ /* 0x000fe40000800000 */
[----:B------:R-:W-:Y:S01]  /*92d0*/  UMOV UR8, UR14 ;  /* 0x0000000e00087c82 */ /* 0x000fe20008000000 */
[----:B------:R-:W-:Y:S02]  /*92e0*/  SEL R6, R6, RZ, P1 ;  /* 0x000000ff06067207 */ /* 0x000fe40000800000 */
[----:B------:R-:W-:Y:S01]  /*92f0*/  LOP3.LUT R5, R5, R12, RZ, 0x3c, !PT ;  /* 0x0000000c05057212 */ /* 0x000fe200078e3cff */
[----:B------:R0:W-:Y:S02]  /*9300*/  UTMALDG.3D [UR8], [UR4], desc[UR6] ;  /* 0x00000608040075b4 */ /* 0x0001e40008011000 */
[----:B0-----:R-:W-:Y:S01]  /*9310*/  UMOV UR8, UR15 ;  /* 0x0000000f00087c82 */ /* 0x001fe20008000000 */
[----:B------:R-:W-:-:S02]  /*9320*/  UMOV UR11, UR19 ;  /* 0x00000013000b7c82 */ /* 0x000fc40008000000 */
[----:B------:R0:W-:Y:S02]  /*9330*/  UTMALDG.3D [UR8], [UR24], desc[UR6] ;  /* 0x00000608180075b4 */ /* 0x0001e40008011000 */
[----:B0-----:R-:W-:Y:S05]  /*9340*/  @P3 BRA `(.L_x_301) ;  /* 0xfffffffc00483947 */ /* 0x001fea000383ffff */
.L_x_297:
[----:B------:R-:W-:Y:S05]  /*9350*/  BSYNC B1 ;  /* 0x0000000000017941 */ /* 0x000fea0003800000 */
.L_x_296:
[----:B------:R-:W-:Y:S01]  /*9360*/  LOP3.LUT P3, RZ, R11, 0xff, RZ, 0xc0, !PT ;  /* 0x000000ff0bff7812 */ /* 0x000fe2000786c0ff */
[----:B------:R-:W-:Y:S01]  /*9370*/  IMAD.IADD R0, R13, 0x1, R0 ;  /* 0x000000010d007824 */ /* 0x000fe200078e0200 */
[----:B------:R-:W-:Y:S01]  /*9380*/  IADD3 R16, P4, R16, UR20, RZ ;  /* 0x0000001410107c10 */ /* 0x000fe2000ff9e0ff */
[----:B------:R-:W-:Y:S01]  /*9390*/  ULDC.64 UR4, c[0x0][0x650] ;  /* 0x0001940000047ab9 */ /* 0x000fe20000000a00 */
[----:B------:R-:W-:Y:S01]  /*93a0*/  BSSY B1, `(.L_x_302) ;  /* 0x000006b000017945 */ /* 0x000fe20003800000 */
[----:B------:R-:W-:Y:S01]  /*93b0*/  IMAD.MOV.U32 R7, RZ, RZ, -0x1 ;  /* 0xffffffffff077424 */ /* 0x000fe200078e00ff */
[----:B------:R-:W-:Y:S01]  /*93c0*/  SHF.R.U32.HI R4, RZ, 0x2, R0 ;  /* 0x00000002ff047819 */ /* 0x000fe20000011600 */
[----:B------:R-:W-:Y:S01]  /*93d0*/  IMAD.MOV.U32 R9, RZ, RZ, -0x1 ;  /* 0xffffffffff097424 */ /* 0x000fe200078e00ff */
[----:B------:R-:W-:Y:S01]  /*93e0*/  ISETP.GT.U32.AND P1, PT, R0, 0x3, PT ;  /* 0x000000030000780c */ /* 0x000fe20003f24070 */
[----:B------:R-:W-:Y:S01]  /*93f0*/  IMAD.MOV.U32 R8, RZ, RZ, -0x1 ;  /* 0xffffffffff087424 */ /* 0x000fe200078e00ff */
[----:B------:R-:W-:-:S02]  /*9400*/  LOP3.LUT R4, R4, 0x1, RZ, 0xc0, !PT ;  /* 0x0000000104047812 */ /* 0x000fc400078ec0ff */
[----:B------:R-:W-:Y:S01]  /*9410*/  ISETP.LT.U32.AND P1, PT, R13, 0x4, P1 ;  /* 0x000000040d00780c */ /* 0x000fe20000f21070 */
[----:B------:R-:W0:Y:S01]  /*9420*/  @P3 S2R R6, SR_CgaCtaId ;  /* 0x0000000000063919 */ /* 0x000e220000008800 */
[----:B------:R-:W-:Y:S02]  /*9430*/  @P3 MOV R5, 0x400 ;  /* 0x0000040000053802 */ /* 0x000fe40000000f00 */
[----:B------:R-:W-:Y:S02]  /*9440*/  IADD3.X R17, R17, UR13, RZ, P4, !PT ;  /* 0x0000000d11117c10 */ /* 0x000fe4000a7fe4ff */
[----:B------:R-:W-:Y:S02]  /*9450*/  ISETP.GE.U32.AND P4, PT, R16, UR4, PT ;  /* 0x0000000410007c0c */ /* 0x000fe4000bf86070 */
[----:B------:R-:W-:Y:S02]  /*9460*/  LOP3.LUT R0, R0, 0x3, RZ, 0xc0, !PT ;  /* 0x0000000300007812 */ /* 0x000fe400078ec0ff */
[----:B------:R-:W-:-:S02]  /*9470*/  PRMT R11, RZ, 0x7610, R11 ;  /* 0x00007610ff0b7816 */ /* 0x000fc4000000000b */
[----:B0-----:R-:W-:-:S04]  /*9480*/  @P3 LEA R5, R6, R5, 0x18 ;  /* 0x0000000506053211 */ /* 0x001fc800078ec0ff */
[----:B------:R0:W-:Y:S01]  /*9490*/  @P3 SYNCS.ARRIVE.TRANS64.A1T0 RZ, [R5+URZ+0x58], RZ ;  /* 0x000058ff05ff39a7 */ /* 0x0001e2000810003f */
[----:B------:R-:W-:Y:S02]  /*94a0*/  ISETP.NE.U32.AND P3, PT, R4, 0x1, PT ;  /* 0x000000010400780c */ /* 0x000fe40003f65070 */
[----:B------:R-:W-:Y:S02]  /*94b0*/  SEL R4, RZ, 0x1, !P1 ;  /* 0x00000001ff047807 */ /* 0x000fe40004800000 */
[----:B------:R-:W-:Y:S02]  /*94c0*/  ISETP.GE.U32.AND.EX P1, PT, R17, UR5, PT, P4 ;  /* 0x0000000511007c0c */ /* 0x000fe4000bf26140 */
[----:B------:R-:W-:-:S04]  /*94d0*/  ISETP.GT.U32.AND P3, PT, R13, 0x3, !P3 ;  /* 0x000000030d00780c */ /* 0x000fc80005f64070 */
[----:B0-----:R-:W-:-:S04]  /*94e0*/  SEL R5, RZ, 0x1, !P3 ;  /* 0x00000001ff057807 */ /* 0x001fc80005800000 */
[--C-:B------:R-:W-:Y:S02]  /*94f0*/  LOP3.LUT R3, R5, R3, R4.reuse, 0x96, !PT ;  /* 0x0000000305037212 */ /* 0x100fe400078e9604 */
[----:B------:R-:W-:Y:S01]  /*9500*/  PRMT R4, RZ, 0x7610, R4 ;  /* 0x00007610ff047816 */ /* 0x000fe20000000004 */
[----:B------:R-:W-:Y:S06]  /*9510*/  @P1 BRA `(.L_x_303) ;  /* 0x00000004004c1947 */ /* 0x000fec0003800000 */
[----:B------:R-:W-:Y:S01]  /*9520*/  ULDC.64 UR4, c[0x0][0x628] ;  /* 0x00018a0000047ab9 */ /* 0x000fe20000000a00 */
[----:B------:R-:W0:Y:S01]  /*9530*/  S2R R14, SR_CTAID.X ;  /* 0x00000000000e7919 */ /* 0x000e220000002500 */
[----:B------:R-:W-:Y:S01]  /*9540*/  ISETP.NE.U32.AND P1, PT, RZ, UR4, PT ;  /* 0x00000004ff007c0c */ /* 0x000fe2000bf25070 */
[----:B------:R-:W-:Y:S01]  /*9550*/  ULDC UR7, c[0x0][0x630] ;  /* 0x00018c0000077ab9 */ /* 0x000fe20000000800 */
[----:B------:R-:W-:Y:S01]  /*9560*/  IMAD.MOV.U32 R4, RZ, RZ, R16 ;  /* 0x000000ffff047224 */ /* 0x000fe200078e0010 */
[----:B------:R-:W1:Y:S01]  /*9570*/  S2R R12, SR_CTAID.Y ;  /* 0x00000000000c7919 */ /* 0x000e620000002600 */
[----:B------:R-:W-:Y:S01]  /*9580*/  ISETP.NE.AND.EX P1, PT, RZ, UR5, PT, P1 ;  /* 0x00000005ff007c0c */ /* 0x000fe2000bf25310 */
[----:B------:R-:W-:-:S12]  /*9590*/  IMAD.MOV.U32 R5, RZ, RZ, R17 ;  /* 0x000000ffff057224 */ /* 0x000fd800078e0011 */
[----:B------:R-:W-:Y:S05]  /*95a0*/  @!P1 BRA `(.L_x_304) ;  /* 0x0000000000289947 */ /* 0x000fea0003800000 */
[----:B------:R-:W-:Y:S02]  /*95b0*/  ULDC UR6, c[0x0][0x634] ;  /* 0x00018d0000067ab9 */ /* 0x000fe40000000800 */
[----:B------:R-:W-:-:S05]  /*95c0*/  IADD3 R9, P1, R16, UR6, RZ ;  /* 0x0000000610097c10 */ /* 0x000fca000ff3e0ff */
[----:B------:R-:W-:-:S04]  /*95d0*/  IMAD.X R15, RZ, RZ, R17, P1 ;  /* 0x000000ffff0f7224 */ /* 0x000fc800008e0611 */
[----:B------:R-:W-:-:S04]  /*95e0*/  IMAD.WIDE.U32 R6, R15, UR4, RZ ;  /* 0x000000040f067c25 */ /* 0x000fc8000f8e00ff */
[----:B------:R-:W-:-:S04]  /*95f0*/  IMAD.WIDE.U32 R6, P1, R9, UR5, R6 ;  /* 0x0000000509067c25 */ /* 0x000fc8000f820006 */
[----:B------:R-:W-:-:S04]  /*9600*/  IMAD.WIDE.U32 R8, R9, UR4, RZ ;  /* 0x0000000409087c25 */ /* 0x000fc8000f8e00ff */
[----:B------:R-:W-:Y:S01]  /*9610*/  IMAD.X R5, RZ, RZ, RZ, P1 ;  /* 0x000000ffff057224 */ /* 0x000fe200008e06ff */
[----:B------:R-:W-:Y:S01]  /*9620*/  IADD3 RZ, P1, R9, R6, RZ ;  /* 0x0000000609ff7210 */ /* 0x000fe20007f3e0ff */
[----:B------:R-:W-:-:S04]  /*9630*/  IMAD.MOV.U32 R4, RZ, RZ, R7 ;  /* 0x000000ffff047224 */ /* 0x000fc800078e0007 */
[----:B------:R-:W-:-:S08]  /*9640*/  IMAD.WIDE.U32.X R4, R15, UR5, R4, P1 ;  /* 0x000000050f047c25 */ /* 0x000fd000088e0404 */
.L_x_304:
[--C-:B------:R-:W-:Y:S01]  /*9650*/  SHF.R.U64 R8, R4, UR7, R5.reuse ;  /* 0x0000000704087c19 */ /* 0x100fe20008001205 */
[----:B------:R-:W-:Y:S01]  /*9660*/  ULDC.64 UR4, c[0x0][0x620] ;  /* 0x0001880000047ab9 */ /* 0x000fe20000000a00 */
[----:B------:R-:W-:Y:S01]  /*9670*/  SHF.R.U32.HI R4, RZ, UR7, R5 ;  /* 0x00000007ff047c19 */ /* 0x000fe20008011605 */
[----:B------:R-:W2:Y:S01]  /*9680*/  LDC R25, c[0x0][0x144] ;  /* 0x00005100ff197b82 */ /* 0x000ea20000000800 */
[----:B------:R-:W-:Y:S01]  /*9690*/  IADD3 R7, P1, RZ, -R8, RZ ;  /* 0x80000008ff077210 */ /* 0x000fe20007f3e0ff */
[----:B------:R-:W-:Y:S01]  /*96a0*/  ULDC.64 UR8, c[0x0][0x640] ;  /* 0x0001900000087ab9 */ /* 0x000fe20000000a00 */
[----:B0-----:R-:W-:Y:S01]  /*96b0*/  I2FP.F32.U32 R9, R14 ;  /* 0x0000000e00097245 */ /* 0x001fe20000201000 */
[----:B------:R-:W-:Y:S02]  /*96c0*/  ULDC UR6, c[0x0][0x608] ;  /* 0x0001820000067ab9 */ /* 0x000fe40000000800 */
[----:B------:R-:W-:Y:S01]  /*96d0*/  IMAD.X R4, RZ, RZ, ~R4, P1 ;  /* 0x000000ffff047224 */ /* 0x000fe200008e0e04 */
[----:B------:R-:W-:Y:S01]  /*96e0*/  ISETP.NE.U32.AND P1, PT, RZ, UR8, PT ;  /* 0x00000008ff007c0c */ /* 0x000fe2000bf25070 */
[----:B------:R-:W0:Y:S02]  /*96f0*/  LDC R21, c[0x0][0x148] ;  /* 0x00005200ff157b82 */ /* 0x000e240000000800 */
[----:B------:R-:W-:Y:S01]  /*9700*/  IMAD R6, R4, UR4, RZ ;  /* 0x0000000404067c24 */ /* 0x000fe2000f8e02ff */
[----:B------:R-:W-:Y:S01]  /*9710*/  ISETP.NE.AND.EX P1, PT, RZ, UR9, PT, P1 ;  /* 0x00000009ff007c0c */ /* 0x000fe2000bf25310 */
[----:B------:R-:W-:Y:S01]  /*9720*/  IMAD.WIDE.U32 R4, R7, UR4, R16 ;  /* 0x0000000407047c25 */ /* 0x000fe2000f8e0010 */
[----:B------:R-:W-:-:S03]  /*9730*/  ULDC UR4, c[0x0][0x150] ;  /* 0x0000540000047ab9 */ /* 0x000fc60000000800 */
[----:B------:R-:W-:Y:S02]  /*9740*/  IMAD R7, R7, UR5, R6 ;  /* 0x0000000507077c24 */ /* 0x000fe4000f8e0206 */
[----:B------:R-:W-:Y:S01]  /*9750*/  FMUL R6, R9, UR4 ;  /* 0x0000000409067c20 */ /* 0x000fe20008400000 */
[----:B------:R-:W-:Y:S01]  /*9760*/  ULDC UR4, c[0x0][0x618] ;  /* 0x0001860000047ab9 */ /* 0x000fe20000000800 */
[----:B------:R-:W-:Y:S01]  /*9770*/  ULDC UR5, c[0x0][0x154] ;  /* 0x0000550000057ab9 */ /* 0x000fe20000000800 */
[----:B------:R-:W-:-:S03]  /*9780*/  IMAD.IADD R5, R5, 0x1, R7 ;  /* 0x0000000105057824 */ /* 0x000fc600078e0207 */
[----:B------:R-:W3:Y:S02]  /*9790*/  F2I.U32.TRUNC.NTZ R6, R6 ;  /* 0x0000000600067305 */ /* 0x000ee4000020f000 */
[----:B------:R-:W-:Y:S02]  /*97a0*/  SHF.R.U64 R9, R4, UR4, R5 ;  /* 0x0000000404097c19 */ /* 0x000fe40008001205 */
[----:B-1----:R-:W-:-:S05]  /*97b0*/  I2FP.F32.U32 R4, R12 ;  /* 0x0000000c00047245 */ /* 0x002fca0000201000 */
[----:B------:R-:W-:Y:S01]  /*97c0*/  FMUL R22, R4, UR5 ;  /* 0x0000000504167c20 */ /* 0x000fe20008400000 */
[----:B------:R-:W-:Y:S01]  /*97d0*/  SHF.R.U32.HI R4, RZ, UR4, R5 ;  /* 0x00000004ff047c19 */ /* 0x000fe20008011605 */
[----:B------:R-:W-:-:S03]  /*97e0*/  ULDC UR4, c[0x0][0x658] ;  /* 0x0001960000047ab9 */ /* 0x000fc60000000800 */
[--C-:B------:R-:W-:Y:S01]  /*97f0*/  SHF.R.U64 R20, R9, UR6, R4.reuse ;  /* 0x0000000609147c19 */ /* 0x100fe20008001204 */
[----:B------:R-:W1:Y:S01]  /*9800*/  F2I.U32.TRUNC.NTZ R22, R22 ;  /* 0x0000001600167305 */ /* 0x000e62000020f000 */
[----:B------:R-:W-:Y:S01]  /*9810*/  SHF.R.U32.HI R5, RZ, UR6, R4 ;  /* 0x00000006ff057c19 */ /* 0x000fe20008011604 */
[----:B---3--:R-:W-:-:S03]  /*9820*/  IMAD.MOV R6, RZ, RZ, -R6 ;  /* 0x000000ffff067224 */ /* 0x008fc600078e0a06 */
[--C-:B------:R-:W-:Y:S01]  /*9830*/  SHF.R.U64 R15, R20, UR4, R5.reuse ;  /* 0x00000004140f7c19 */ /* 0x100fe20008001205 */
[----:B--2---:R-:W-:Y:S01]  /*9840*/  IMAD R14, R25, R6, R14 ;  /* 0x00000006190e7224 */ /* 0x004fe200078e020e */
[----:B------:R-:W-:-:S03]  /*9850*/  SHF.R.U32.HI R23, RZ, UR4, R5 ;  /* 0x00000004ff177c19 */ /* 0x000fc60008011605 */
[----:B------:R-:W-:Y:S02]  /*9860*/  IMAD.MOV.U32 R4, RZ, RZ, R15 ;  /* 0x000000ffff047224 */ /* 0x000fe400078e000f */
[----:B------:R-:W-:Y:S01]  /*9870*/  IMAD.MOV.U32 R5, RZ, RZ, R23 ;  /* 0x000000ffff057224 */ /* 0x000fe200078e0017 */
[----:B-1----:R-:W-:Y:S06]  /*9880*/  @!P1 BRA `(.L_x_305) ;  /* 0x0000000000289947 */ /* 0x002fec0003800000 */
[----:B------:R-:W-:Y:S02]  /*9890*/  ULDC UR4, c[0x0][0x64c] ;  /* 0x0001930000047ab9 */ /* 0x000fe40000000800 */
[----:B------:R-:W-:-:S05]  /*98a0*/  IADD3 R5, P1, R15, UR4, RZ ;  /* 0x000000040f057c10 */ /* 0x000fca000ff3e0ff */
[----:B------:R-:W-:-:S04]  /*98b0*/  IMAD.X R23, RZ, RZ, R23, P1 ;  /* 0x000000ffff177224 */ /* 0x000fc800008e0617 */
[----:B------:R-:W-:-:S04]  /*98c0*/  IMAD.WIDE.U32 R6, R23, UR8, RZ ;  /* 0x0000000817067c25 */ /* 0x000fc8000f8e00ff */
[----:B------:R-:W-:-:S04]  /*98d0*/  IMAD.WIDE.U32 R6, P1, R5, UR9, R6 ;  /* 0x0000000905067c25 */ /* 0x000fc8000f820006 */
[----:B------:R-:W-:-:S04]  /*98e0*/  IMAD.WIDE.U32 R4, R5, UR8, RZ ;  /* 0x0000000805047c25 */ /* 0x000fc8000f8e00ff */
[----:B------:R-:W-:Y:S01]  /*98f0*/  IMAD.MOV.U32 R4, RZ, RZ, R7 ;  /* 0x000000ffff047224 */ /* 0x000fe200078e0007 */
[----:B------:R-:W-:Y:S01]  /*9900*/  IADD3 RZ, P3, R5, R6, RZ ;  /* 0x0000000605ff7210 */ /* 0x000fe20007f7e0ff */
[----:B------:R-:W-:-:S04]  /*9910*/  IMAD.X R5, RZ, RZ, RZ, P1 ;  /* 0x000000ffff057224 */ /* 0x000fc800008e06ff */
[----:B------:R-:W-:-:S08]  /*9920*/  IMAD.WIDE.U32.X R4, R23, UR9, R4, P3 ;  /* 0x0000000917047c25 */ /* 0x000fd000098e0404 */
.L_x_305:
[----:B------:R-:W-:Y:S01]  /*9930*/  ISETP.NE.AND P1, PT, R2, 0x1, PT ;  /* 0x000000010200780c */ /* 0x000fe20003f25270 */
[----:B------:R-:W-:Y:S01]  /*9940*/  ULDC UR4, c[0x0][0x648] ;  /* 0x0001920000047ab9 */ /* 0x000fe20000000800 */
[----:B------:R-:W-:Y:S01]  /*9950*/  LOP3.LUT R20, R20, UR17, RZ, 0xc0, !PT ;  /* 0x0000001114147c12 */ /* 0x000fe2000f8ec0ff */
[----:B------:R-:W-:Y:S01]  /*9960*/  IMAD.MOV R22, RZ, RZ, -R22 ;  /* 0x000000ffff167224 */ /* 0x000fe200078e0a16 */
[----:B------:R-:W-:Y:S01]  /*9970*/  SHF.R.U64 R5, R4, UR4, R5 ;  /* 0x0000000404057c19 */ /* 0x000fe20008001205 */
[----:B------:R-:W-:Y:S01]  /*9980*/  ULDC UR4, c[0x0][0x638] ;  /* 0x00018e0000047ab9 */ /* 0x000fe20000000800 */
[----:B------:R-:W-:Y:S01]  /*9990*/  LOP3.LUT R6, R9, UR16, RZ, 0xc0, !PT ;  /* 0x0000001009067c12 */ /* 0x000fe2000f8ec0ff */
[----:B------:R-:W-:Y:S02]  /*99a0*/  ULDC UR5, c[0x0][0x610] ;  /* 0x0001840000057ab9 */ /* 0x000fe40000000800 */
[----:B------:R-:W-:Y:S02]  /*99b0*/  IMAD.MOV R4, RZ, RZ, -R5 ;  /* 0x000000ffff047224 */ /* 0x000fe400078e0a05 */
[----:B------:R-:W-:-:S02]  /*99c0*/  IMAD R5, R5, UR18, R20 ;  /* 0x0000001205057c24 */ /* 0x000fc4000f8e0214 */
[----:B0-----:R-:W-:Y:S02]  /*99d0*/  @P1 IMAD R14, R21, R22, R12 ;  /* 0x00000016150e1224 */ /* 0x001fe400078e020c */
[----:B------:R-:W-:Y:S01]  /*99e0*/  IMAD R15, R4, UR4, R15 ;  /* 0x00000004040f7c24 */ /* 0x000fe2000f8e020f */
[----:B------:R-:W-:Y:S01]  /*99f0*/  ULDC UR4, c[0x0][0x600] ;  /* 0x0001800000047ab9 */ /* 0x000fe20000000800 */
[----:B------:R-:W-:Y:S02]  /*9a00*/  IMAD R14, R5, UR5, R14 ;  /* 0x00000005050e7c24 */ /* 0x000fe4000f8e020e */
[----:B------:R-:W-:Y:S02]  /*9a10*/  IMAD R15, R15, UR4, R6 ;  /* 0x000000040f0f7c24 */ /* 0x000fe4000f8e0206 */
[----:B------:R-:W-:-:S03]  /*9a20*/  IMAD.MOV.U32 R4, RZ, RZ, 0x1 ;  /* 0x00000001ff047424 */ /* 0x000fc600078e00ff */
[----:B------:R-:W-:Y:S02]  /*9a30*/  SEL R9, R15, R14, !P1 ;  /* 0x0000000e0f097207 */ /* 0x000fe40004800000 */
[----:B------:R-:W-:-:S07]  /*9a40*/  SEL R7, R14, R15, !P1 ;  /* 0x0000000f0e077207 */ /* 0x000fce0004800000 */
.L_x_303:
[----:B------:R-:W-:Y:S05]  /*9a50*/  BSYNC B1 ;  /* 0x0000000000017941 */ /* 0x000fea0003800000 */
.L_x_302:
[----:B------:R-:W-:-:S13]  /*9a60*/  LOP3.LUT P1, RZ, R4, 0xff, RZ, 0xc0, !PT ;  /* 0x000000ff04ff7812 */ /* 0x000fda000782c0ff */
[----:B------:R-:W-:Y:S05]  /*9a70*/  @P1 BRA `(.L_x_306) ;  /* 0xfffffff400481947 */ /* 0x000fea000383ffff */
[----:B------:R-:W-:Y:S05]  /*9a80*/  BSYNC B0 ;  /* 0x0000000000007941 */ /* 0x000fea0003800000 */
.L_x_294:
[----:B------:R-:W-:-:S03]  /*9a90*/  UMOV UR4, 0xffffffff ;  /* 0xffffffff00047882 */ /* 0x000fc60000000000 */
[----:B------:R-:W-:Y:S05]  /*9aa0*/  BRA.DIV UR4, `(.L_x_307) ;  /* 0x0000000604147947 */ /* 0x000fea000b800000 */
[----:B------:R-:W-:-:S13]  /*9ab0*/  ELECT P6, URZ, PT ;  /* 0x00000000003f782f */ /* 0x000fda00038c0000 */
.L_x_321:
[----:B------:R-:W-:Y:S04]  /*9ac0*/  BSSY B0, `(.L_x_308) ;  /* 0x000002b000007945 */ /* 0x000fe80003800000 */
[----:B------:R-:W-:Y:S05]  /*9ad0*/  @!P6 BRA `(.L_x_309) ;  /* 0x0000000000a4e947 */ /* 0x000fea0003800000 */
[----:B------:R-:W-:-:S04]  /*9ae0*/  LOP3.LUT R19, R19, 0x2, RZ, 0xfc, !PT ;  /* 0x0000000213137812 */ /* 0x000fc800078efcff */
[----:B------:R-:W-:-:S13]  /*9af0*/  ISETP.NE.AND P0, PT, R19, 0x3, PT ;  /* 0x000000031300780c */ /* 0x000fda0003f05270 */
[----:B------:R-:W-:Y:S05]  /*9b00*/  @!P0 BRA `(.L_x_310) ;  /* 0x0000000000048947 */ /* 0x000fea0003800000 */
[----:B------:R-:W-:Y:S01]  /*9b10*/  BPT.TRAP 0x1 ;  /* 0x000000040000795c */ /* 0x000fe20000300000 */
.L_x_310:
[----:B------:R-:W0:Y:S01]  /*9b20*/  S2R R5, SR_CgaCtaId ;  /* 0x0000000000057919 */ /* 0x000e220000008800 */
[----:B------:R-:W-:Y:S02]  /*9b30*/  MOV R2, 0x400 ;  /* 0x0000040000027802 */ /* 0x000fe40000000f00 */
[----:B------:R-:W-:Y:S02]  /*9b40*/  SHF.L.U32 R4, R3, 0x1f, RZ ;  /* 0x0000001f03047819 */ /* 0x000fe400000006ff */
[----:B0-----:R-:W-:-:S05]  /*9b50*/  LEA R5, R5, R2, 0x18 ;  /* 0x0000000205057211 */ /* 0x001fca00078ec0ff */
[----:B------:R-:W-:-:S04]  /*9b60*/  VIADD R5, R5, 0x20 ;  /* 0x0000002005057836 */ /* 0x000fc80000000000 */
[C---:B------:R-:W-:Y:S02]  /*9b70*/  IMAD R7, R0.reuse, 0x8, R5 ;  /* 0x0000000800077824 */ /* 0x040fe400078e0205 */
[----:B------:R-:W-:Y:S02]  /*9b80*/  VIADD R0, R0, 0x1 ;  /* 0x0000000100007836 */ /* 0x000fe40000000000 */
[----:B------:R-:W0:Y:S03]  /*9b90*/  SYNCS.PHASECHK.TRANS64.TRYWAIT P0, [R7+URZ], R4 ;  /* 0x00000004070075a7 */ /* 0x000e26000800017f */
[----:B------:R-:W-:-:S04]  /*9ba0*/  ISETP.NE.AND P1, PT, R0, 0x4, PT ;  /* 0x000000040000780c */ /* 0x000fc80003f25270 */
[----:B------:R-:W-:Y:S02]  /*9bb0*/  SEL R2, RZ, 0x1, P1 ;  /* 0x00000001ff027807 */ /* 0x000fe40000800000 */
[----:B------:R-:W-:Y:S02]  /*9bc0*/  SEL R0, R0, RZ, P1 ;  /* 0x000000ff00007207 */ /* 0x000fe40000800000 */
[----:B------:R-:W-:-:S03]  /*9bd0*/  LOP3.LUT R9, R3, R2, RZ, 0x3c, !PT ;  /* 0x0000000203097212 */ /* 0x000fc600078e3cff */
[----:B------:R-:W-:Y:S01]  /*9be0*/  IMAD R6, R0, 0x8, R5 ;  /* 0x0000000800067824 */ /* 0x000fe200078e0205 */
[----:B------:R-:W-:Y:S01]  /*9bf0*/  SHF.L.U32 R3, R9, 0x1f, RZ ;  /* 0x0000001f09037819 */ /* 0x000fe200000006ff */
[----:B0-----:R-:W-:Y:S06]  /*9c00*/  @!P0 BRA `(.L_x_311) ;  /* 0x0000000000dc8947 */ /* 0x001fec0003800000 */
.L_x_322:
[----:B------:R-:W1:Y:S01]  /*9c10*/  SYNCS.PHASECHK.TRANS64.TRYWAIT P0, [R6+URZ], R3 ;  /* 0x00000003060075a7 */ /* 0x000e62000800017f */
[----:B------:R-:W-:-:S05]  /*9c20*/  VIADD R0, R0, 0x1 ;  /* 0x0000000100007836 */ /* 0x000fca0000000000 */
[----:B------:R-:W-:-:S04]  /*9c30*/  ISETP.NE.AND P1, PT, R0, 0x4, PT ;  /* 0x000000040000780c */ /* 0x000fc80003f25270 */
[----:B------:R-:W-:Y:S02]  /*9c40*/  SEL R2, RZ, 0x1, P1 ;  /* 0x00000001ff027807 */ /* 0x000fe40000800000 */
[----:B------:R-:W-:Y:S02]  /*9c50*/  SEL R0, R0, RZ, P1 ;  /* 0x000000ff00007207 */ /* 0x000fe40000800000 */
[----:B------:R-:W-:-:S03]  /*9c60*/  LOP3.LUT R9, R9, R2, RZ, 0x3c, !PT ;  /* 0x0000000209097212 */ /* 0x000fc600078e3cff */
[----:B0-----:R-:W-:Y:S01]  /*9c70*/  IMAD R7, R0, 0x8, R5 ;  /* 0x0000000800077824 */ /* 0x001fe200078e0205 */
[----:B------:R-:W-:Y:S01]  /*9c80*/  SHF.L.U32 R4, R9, 0x1f, RZ ;  /* 0x0000001f09047819 */ /* 0x000fe200000006ff */
[----:B-1----:R-:W-:Y:S06]  /*9c90*/  @!P0 BRA `(.L_x_312) ;  /* 0x0000000000cc8947 */ /* 0x002fec0003800000 */
.L_x_323:
[----:B------:R-:W1:Y:S01]  /*9ca0*/  SYNCS.PHASECHK.TRANS64.TRYWAIT P0, [R7+URZ], R4 ;  /* 0x00000004070075a7 */ /* 0x000e62000800017f */
[----:B------:R-:W-:-:S05]  /*9cb0*/  VIADD R0, R0, 0x1 ;  /* 0x0000000100007836 */ /* 0x000fca0000000000 */
[----:B------:R-:W-:-:S04]  /*9cc0*/  ISETP.NE.AND P1, PT, R0, 0x4, PT ;  /* 0x000000040000780c */ /* 0x000fc80003f25270 */
[----:B------:R-:W-:Y:S02]  /*9cd0*/  SEL R2, RZ, 0x1, P1 ;  /* 0x00000001ff027807 */ /* 0x000fe40000800000 */
[----:B------:R-:W-:Y:S02]  /*9ce0*/  SEL R0, R0, RZ, P1 ;  /* 0x000000ff00007207 */ /* 0x000fe40000800000 */
[----:B------:R-:W-:Y:S01]  /*9cf0*/  LOP3.LUT R2, R9, R2, RZ, 0x3c, !PT ;  /* 0x0000000209027212 */ /* 0x000fe200078e3cff */
[----:B-1----:R-:W-:Y:S06]  /*9d00*/  @!P0 BRA `(.L_x_313) ;  /* 0x0000000000c48947 */ /* 0x002fec0003800000 */
.L_x_324:
[----:B------:R-:W-:Y:S01]  /*9d10*/  IMAD R5, R0, 0x8, R5 ;  /* 0x0000000800057824 */ /* 0x000fe200078e0205 */
[----:B------:R-:W-:-:S07]  /*9d20*/  SHF.L.U32 R0, R2, 0x1f, RZ ;  /* 0x0000001f02007819 */ /* 0x000fce00000006ff */
.L_x_314:
[----:B--2---:R2:W3:Y:S02]  /*9d30*/  SYNCS.PHASECHK.TRANS64.TRYWAIT P0, [R5+URZ], R0 ;  /* 0x00000000050075a7 */ /* 0x0044e4000800017f */
[----:B---3--:R-:W-:Y:S05]  /*9d40*/  @!P0 NANOSLEEP.SYNCS 0x989680 ;  /* 0x009896800000895d */ /* 0x008fea0003900000 */
[----:B------:R-:W3:Y:S02]  /*9d50*/  @!P0 SYNCS.PHASECHK.TRANS64 P0, [R5+URZ], R0 ;  /* 0x00000000050085a7 */ /* 0x000ee4000800007f */
[----:B---3--:R-:W-:Y:S05]  /*9d60*/  @!P0 BRA `(.L_x_314) ;  /* 0xfffffffc00f08947 */ /* 0x008fea000383ffff */
.L_x_309:
[----:B------:R-:W-:Y:S05]  /*9d70*/  BSYNC B0 ;  /* 0x0000000000007941 */ /* 0x000fea0003800000 */
.L_x_308:
[----:B------:R-:W-:Y:S05]  /*9d80*/  EXIT ;  /* 0x000000000000794d */ /* 0x000fea0003800000 */
.L_x_17:
[----:B----4-:R4:W0:Y:S02]  /*9d90*/  SYNCS.PHASECHK.TRANS64.TRYWAIT P1, [R3+URZ], R0 ;  /* 0x00000000030075a7 */ /* 0x010824000802017f */
[----:B0-----:R-:W-:Y:S05]  /*9da0*/  @!P1 NANOSLEEP.SYNCS 0x989680 ;  /* 0x009896800000995d */ /* 0x001fea0003900000 */
[----:B------:R-:W0:Y:S02]  /*9db0*/  @!P1 SYNCS.PHASECHK.TRANS64 P1, [R3+URZ], R0 ;  /* 0x00000000030095a7 */ /* 0x000e24000802007f */
[----:B0-----:R-:W-:Y:S05]  /*9dc0*/  @!P1 BRA `(.L_x_17) ;  /* 0xfffffffc00f09947 */ /* 0x001fea000383ffff */
[----:B------:R-:W-:Y:S05]  /*9dd0*/  BRA `(.L_x_16) ;  /* 0xffffff7400247947 */ /* 0x000fea000383ffff */
.L_x_22:
[----:B-1----:R1:W3:Y:S02]  /*9de0*/  SYNCS.PHASECHK.TRANS64.TRYWAIT P1, [R5+URZ], R4 ;  /* 0x00000004050075a7 */ /* 0x0022e4000802017f */
[----:B---3--:R-:W-:Y:S05]  /*9df0*/  @!P1 NANOSLEEP.SYNCS 0x989680 ;  /* 0x009896800000995d */ /* 0x008fea0003900000 */
[----:B------:R-:W3:Y:S02]  /*9e00*/  @!P1 SYNCS.PHASECHK.TRANS64 P1, [R5+URZ], R4 ;  /* 0x00000004050095a7 */ /* 0x000ee4000802007f */
[----:B---3--:R-:W-:Y:S05]  /*9e10*/  @!P1 BRA `(.L_x_22) ;  /* 0xfffffffc00f09947 */ /* 0x008fea000383ffff */
[----:B------:R-:W-:Y:S05]  /*9e20*/  BRA `(.L_x_21) ;  /* 0xffffff7800007947 */ /* 0x000fea000383ffff */
.L_x_295:
[----:B------:R-:W-:Y:S01]  /*9e30*/  BSSY B1, `(.L_x_315) ;  /* 0x0000006000017945 */ /* 0x000fe20003800000 */
[----:B------:R-:W-:-:S07]  /*9e40*/  IMAD.MOV.U32 R15, RZ, RZ, -0x1 ;  /* 0xffffffffff0f7424 */ /* 0x000fce00078e00ff */
[----:B------:R-:W-:Y:S05]  /*9e50*/  WARPSYNC.COLLECTIVE R15, `(.L_x_316) ;  /* 0x000000000f0c7348 */ /* 0x000fea0003c00000 */
[----:B------:R-:W-:Y:S02]  /*9e60*/  ELECT P6, UR62, PT ;  /* 0x00000000003e782f */ /* 0x000fe400038c0000 */
[----:B------:R-:W-:Y:S01]  /*9e70*/  MOV R14, UR62 ;  /* 0x0000003e000e7c02 */ /* 0x000fe20008000f00 */
[----:B------:R-:W-:Y:S10]  /*9e80*/  ENDCOLLECTIVE ;  /* 0x000000000000791b */ /* 0x000ff40003800000 */
.L_x_316:
[----:B------:R-:W-:Y:S05]  /*9e90*/  BSYNC B1 ;  /* 0x0000000000017941 */ /* 0x000fea0003800000 */
.L_x_315:
[----:B------:R-:W-:Y:S05]  /*9ea0*/  BRA `(.L_x_317) ;  /* 0xfffffff000487947 */ /* 0x000fea000383ffff */
.L_x_298:
[----:B0-----:R0:W1:Y:S02]  /*9eb0*/  SYNCS.PHASECHK.TRANS64.TRYWAIT P1, [R12+URZ+0x20], R7 ;  /* 0x000020070c0075a7 */ /* 0x001064000802017f */
[----:B-1----:R-:W-:Y:S05]  /*9ec0*/  @!P1 NANOSLEEP.SYNCS 0x989680 ;  /* 0x009896800000995d */ /* 0x002fea0003900000 */
[----:B------:R-:W1:Y:S02]  /*9ed0*/  @!P1 SYNCS.PHASECHK.TRANS64 P1, [R12+URZ+0x20], R7 ;  /* 0x000020070c0095a7 */ /* 0x000e64000802007f */
[----:B-1----:R-:W-:Y:S05]  /*9ee0*/  @!P1 BRA `(.L_x_298) ;  /* 0xfffffffc00f09947 */ /* 0x002fea000383ffff */
[----:B------:R-:W-:Y:S05]  /*9ef0*/  BRA `(.L_x_318) ;  /* 0xfffffff0007c7947 */ /* 0x000fea000383ffff */
.L_x_307:
[----:B------:R-:W-:Y:S01]  /*9f00*/  BSSY B0, `(.L_x_319) ;  /* 0x0000006000007945 */ /* 0x000fe20003800000 */
[----:B------:R-:W-:-:S07]  /*9f10*/  IMAD.MOV.U32 R15, RZ, RZ, -0x1 ;  /* 0xffffffffff0f7424 */ /* 0x000fce00078e00ff */
[----:B------:R-:W-:Y:S05]  /*9f20*/  WARPSYNC.COLLECTIVE R15, `(.L_x_320) ;  /* 0x000000000f0c7348 */ /* 0x000fea0003c00000 */
[----:B------:R-:W-:Y:S02]  /*9f30*/  ELECT P6, UR62, PT ;  /* 0x00000000003e782f */ /* 0x000fe400038c0000 */
[----:B------:R-:W-:Y:S01]  /*9f40*/  MOV R14, UR62 ;  /* 0x0000003e000e7c02 */ /* 0x000fe20008000f00 */
[----:B------:R-:W-:Y:S10]  /*9f50*/  ENDCOLLECTIVE ;  /* 0x000000000000791b */ /* 0x000ff40003800000 */
.L_x_320:
[----:B------:R-:W-:Y:S05]  /*9f60*/  BSYNC B0 ;  /* 0x0000000000007941 */ /* 0x000fea0003800000 */
.L_x_319:
[----:B------:R-:W-:Y:S05]  /*9f70*/  BRA `(.L_x_321) ;  /* 0xfffffff800d07947 */ /* 0x000fea000383ffff */
.L_x_311:
[----:B0-----:R0:W1:Y:S02]  /*9f80*/  SYNCS.PHASECHK.TRANS64.TRYWAIT P0, [R7+URZ], R4 ;  /* 0x00000004070075a7 */ /* 0x001064000800017f */
[----:B-1----:R-:W-:Y:S05]  /*9f90*/  @!P0 NANOSLEEP.SYNCS 0x989680 ;  /* 0x009896800000895d */ /* 0x002fea0003900000 */
[----:B------:R-:W1:Y:S02]  /*9fa0*/  @!P0 SYNCS.PHASECHK.TRANS64 P0, [R7+URZ], R4 ;  /* 0x00000004070085a7 */ /* 0x000e64000800007f */
[----:B-1----:R-:W-:Y:S05]  /*9fb0*/  @!P0 BRA `(.L_x_311) ;  /* 0xfffffffc00f08947 */ /* 0x002fea000383ffff */
[----:B------:R-:W-:Y:S05]  /*9fc0*/  BRA `(.L_x_322) ;  /* 0xfffffffc00107947 */ /* 0x000fea000383ffff */
.L_x_312:
[----:B0-----:R0:W1:Y:S02]  /*9fd0*/  SYNCS.PHASECHK.TRANS64.TRYWAIT P0, [R6+URZ], R3 ;  /* 0x00000003060075a7 */ /* 0x001064000800017f */
[----:B-1----:R-:W-:Y:S05]  /*9fe0*/  @!P0 NANOSLEEP.SYNCS 0x989680 ;  /* 0x009896800000895d */ /* 0x002fea0003900000 */
[----:B------:R-:W1:Y:S02]  /*9ff0*/  @!P0 SYNCS.PHASECHK.TRANS64 P0, [R6+URZ], R3 ;  /* 0x00000003060085a7 */ /* 0x000e64000800007f */
[----:B-1----:R-:W-:Y:S05]  /*a000*/  @!P0 BRA `(.L_x_312) ;  /* 0xfffffffc00f08947 */ /* 0x002fea000383ffff */
[----:B------:R-:W-:Y:S05]  /*a010*/  BRA `(.L_x_323) ;  /* 0xfffffffc00207947 */ /* 0x000fea000383ffff */
.L_x_313:
[----:B-1----:R1:W2:Y:S02]  /*a020*/  SYNCS.PHASECHK.TRANS64.TRYWAIT P0, [R7+URZ], R4 ;  /* 0x00000004070075a7 */ /* 0x0022a4000800017f */
[----:B--2---:R-:W-:Y:S05]  /*a030*/  @!P0 NANOSLEEP.SYNCS 0x989680 ;  /* 0x009896800000895d */ /* 0x004fea0003900000 */
[----:B------:R-:W2:Y:S02]  /*a040*/  @!P0 SYNCS.PHASECHK.TRANS64 P0, [R7+URZ], R4 ;  /* 0x00000004070085a7 */ /* 0x000ea4000800007f */
[----:B--2---:R-:W-:Y:S05]  /*a050*/  @!P0 BRA `(.L_x_313) ;  /* 0xfffffffc00f08947 */ /* 0x004fea000383ffff */
[----:B------:R-:W-:Y:S05]  /*a060*/  BRA `(.L_x_324) ;  /* 0xfffffffc00287947 */ /* 0x000fea000383ffff */
.L_x_325:
[----:B------:R-:W-:-:S00]  /*a070*/  BRA `(.L_x_325) ;  /* 0xfffffffc00fc7947 */ /* 0x000fc0000383ffff */
[----:B------:R-:W-:-:S00]  /*a080*/  NOP ;  /* 0x0000000000007918 */ /* 0x000fc00000000000 */
[----:B------:R-:W-:-:S00]  /*a090*/  NOP ;  /* 0x0000000000007918 */ /* 0x000fc00000000000 */
[----:B------:R-:W-:-:S00]  /*a0a0*/  NOP ;  /* 0x0000000000007918 */ /* 0x000fc00000000000 */
[----:B------:R-:W-:-:S00]  /*a0b0*/  NOP ;  /* 0x0000000000007918 */ /* 0x000fc00000000000 */
[----:B------:R-:W-:-:S00]  /*a0c0*/  NOP ;  /* 0x0000000000007918 */ /* 0x000fc00000000000 */
[----:B------:R-:W-:-:S00]  /*a0d0*/  NOP ;  /* 0x0000000000007918 */ /* 0x000fc00000000000 */
[----:B------:R-:W-:-:S00]  /*a0e0*/  NOP ;  /* 0x0000000000007918 */ /* 0x000fc00000000000 */
[----:B------:R-:W-:-:S00]  /*a0f0*/  NOP ;  /* 0x0000000000007918 */ /* 0x000fc00000000000 */
.L_x_326:


//--------------------- .nv.global.init           --------------------------
	.section	.nv.global.init,"aw",@progbits
.nv.global.init:
	.type		$str$22,@object
	.size		$str$22,($str$23 - $str$22)
$str$22:
        /*0000*/ 	.byte	0x6b, 0x5f, 0x74, 0x69, 0x6c, 0x65, 0x5f, 0x63, 0x6f, 0x75, 0x6e, 0x74, 0x20, 0x3e, 0x3d, 0x20
        /*0010*/ 	.byte	0x31, 0x00
	.type		$str$23,@object
	.size		$str$23,(__unnamed_1 - $str$23)
$str$23:
        /*0012*/ 	.byte	0x2f, 0x74, 0x6d, 0x70, 0x2f, 0x63, 0x75, 0x74, 0x6c, 0x61, 0x73, 0x73, 0x5f, 0x73, 0x77, 0x65
        /*0022*/ 	.byte	0x65, 0x70, 0x5f, 0x73, 0x72, 0x63, 0x2f, 0x69, 0x6e, 0x63, 0x6c, 0x75, 0x64, 0x65, 0x2f, 0x63
        /*0032*/ 	.byte	0x75, 0x74, 0x6c, 0x61, 0x73, 0x73, 0x2f, 0x67, 0x65, 0x6d, 0x6d, 0x2f, 0x63, 0x6f, 0x6c, 0x6c
        /*0042*/ 	.byte	0x65, 0x63, 0x74, 0x69, 0x76, 0x65, 0x2f, 0x73, 0x6d, 0x39, 0x30, 0x5f, 0x6d, 0x6d, 0x61, 0x5f
        /*0052*/ 	.byte	0x74, 0x6d, 0x61, 0x5f, 0x67, 0x6d, 0x6d, 0x61, 0x5f, 0x73, 0x73, 0x5f, 0x77, 0x61, 0x72, 0x70
        /*0062*/ 	.byte	0x73, 0x70, 0x65, 0x63, 0x69, 0x61, 0x6c, 0x69, 0x7a, 0x65, 0x64, 0x2e, 0x68, 0x70, 0x70, 0x00
	.type		__unnamed_1,@object
	.size		__unnamed_1,(.L_0 - __unnamed_1)
__unnamed_1:
        /*0072*/ 	.byte	0x76, 0x6f, 0x69, 0x64, 0x20, 0x63, 0x75, 0x74, 0x6c, 0x61, 0x73, 0x73, 0x3a, 0x3a, 0x67, 0x65
        /* <DEDUP_REMOVED lines=172> */
        /*0b42*/ 	.byte	0x00
.L_0:


//--------------------- .nv.shared._ZN7cutlass13device_kernelINS_4gemm6kernel13GemmUniversalIN4cute5tupleIJiiiiEEENS1_10collective13CollectiveMmaINS1_34MainloopSm90TmaGmmaWarpSpecializedILi4ENS5_IJNS4_1CILi1EEESB_SB_EEENS1_35KernelTmaWarpSpecializedCooperativeEEENS5_IJNSA_ILi256EEENSA_ILi128EEENSA_ILi64EEEEEEaNS5_IJlSB_lEEEaSJ_NS4_8TiledMMAINS4_8MMA_AtomIJNS4_4SM904GMMA27MMA_64x128x32_S32S8S8_SS_TNEEEENS4_6LayoutINS5_IJNSA_ILi2EEESB_SB_EEENS5_IJSB_NSA_ILi0EEEST_EEEEENS5_IJNS4_10UnderscoreESW_SW_EEEEENS4_13SM90_TMA_LOADENS4_14ComposedLayoutINS4_7SwizzleILi2ELi4ELi3EEENS4_18smem_ptr_flag_bitsILi8EEENSQ_INS5_IJNSA_ILi8EEESH_EEENS5_IJSH_SB_EEEEEEEvNS4_8identityESZ_S19_vS1A_EENS_8epilogue10collective6detail29Sm90TmaWarpSpecializedAdapterINS1D_15DefaultEpilogueIaSJ_SJ_NS1C_6thread17LinearCombinationIaLi1EiiLNS1H_9ScaleType4KindE0ELNS_15FloatRoundStyleE2EaEENS1_15EpilogueDefaultEEEEEvvEEEEvNT_6ParamsE --------------------------
	.section	.nv.shared._ZN7cutlass13device_kernelINS_4gemm6kernel13GemmUniversalIN4cute5tupleIJiiiiEEENS1_10collective13CollectiveMmaINS1_34MainloopSm90TmaGmmaWarpSpecializedILi4ENS5_IJNS4_1CILi1EEESB_SB_EEENS1_35KernelTmaWarpSpecializedCooperativeEEENS5_IJNSA_ILi256EEENSA_ILi128EEENSA_ILi64EEEEEEaNS5_IJlSB_lEEEaSJ_NS4_8TiledMMAINS4_8MMA_AtomIJNS4_4SM904GMMA27MMA_64x128x32_S32S8S8_SS_TNEEEENS4_6LayoutINS5_IJNSA_ILi2EEESB_SB_EEENS5_IJSB_NSA_ILi0EEEST_EEEEENS5_IJNS4_10UnderscoreESW_SW_EEEEENS4_13SM90_TMA_LOADENS4_14ComposedLayoutINS4_7SwizzleILi2ELi4ELi3EEENS4_18smem_ptr_flag_bitsILi8EEENSQ_INS5_IJNSA_ILi8EEESH_EEENS5_IJSH_SB_EEEEEEEvNS4_8identityESZ_S19_vS1A_EENS_8epilogue10collective6detail29Sm90TmaWarpSpecializedAdapterINS1D_15DefaultEpilogueIaSJ_SJ_NS1C_6thread17LinearCombinationIaLi1EiiLNS1H_9ScaleType4KindE0ELNS_15FloatRoundStyleE2EaEENS1_15EpilogueDefaultEEEEEvvEEEEvNT_6ParamsE,"aw",@nobits
	.sectionflags	@""
	.align	16
	.zero		1024


//--------------------- .nv.shared.reserved.0     --------------------------
	.section	.nv.shared.reserved.0,"aw",@nobits
	.weak		__nv_reservedSMEM_offset_0_alias
	.size		__nv_reservedSMEM_offset_0_alias, 0, 0
	.other		__nv_reservedSMEM_offset_0_alias,@"STO_CUDA_RESERVED_SHARED STV_DEFAULT"
__nv_reservedSMEM_offset_0_alias:
	.zero		0


//--------------------- .nv.global                --------------------------
	.section	.nv.global,"aw",@nobits
.nv.global:
	.type		_ZN39_INTERNAL_9c148f5a_4_k_cu_77eb0f47_64784cute1_E,@object
	.size		_ZN39_INTERNAL_9c148f5a_4_k_cu_77eb0f47_64784cute1_E,(_ZN39_INTERNAL_9c148f5a_4_k_cu_77eb0f47_64784cuda3std3__45__cpo6cbeginE - _ZN39_INTERNAL_9c148f5a_4_k_cu_77eb0f47_64784cute1_E)
_ZN39_INTERNAL_9c148f5a_4_k_cu_77eb0f47_64784cute1_E:
	.zero		1
	.type		_ZN39_INTERNAL_9c148f5a_4_k_cu_77eb0f47_64784cuda3std3__45__cpo6cbeginE,@object
	.size		_ZN39_INTERNAL_9c148f5a_4_k_cu_77eb0f47_64784cuda3std3__45__cpo6cbeginE,(_ZN39_INTERNAL_9c148f5a_4_k_cu_77eb0f47_64784cuda3std3__48in_placeE - _ZN39_INTERNAL_9c148f5a_4_k_cu_77eb0f47_64784cuda3std3__45__cpo6cbeginE)
_ZN39_INTERNAL_9c148f5a_4_k_cu_77eb0f47_64784cuda3std3__45__cpo6cbeginE:
	.zero		1
	.type		_ZN39_INTERNAL_9c148f5a_4_k_cu_77eb0f47_64784cuda3std3__48in_placeE,@object
	.size		_ZN39_INTERNAL_9c148f5a_4_k_cu_77eb0f47_64784cuda3std3__48in_placeE,(_ZN39_INTERNAL_9c148f5a_4_k_cu_77eb0f47_64784cuda3std6ranges3__45__cpo9iter_moveE - _ZN39_INTERNAL_9c148f5a_4_k_cu_77eb0f47_64784cuda3std3__48in_placeE)
_ZN39_INTERNAL_9c148f5a_4_k_cu_77eb0f47_64784cuda3std3__48in_placeE:
	.zero		1
	.type		_ZN39_INTERNAL_9c148f5a_4_k_cu_77eb0f47_64784cuda3std6ranges3__45__cpo9iter_moveE,@object
	.size		_ZN39_INTERNAL_9c148f5a_4_k_cu_77eb0f47_64784cuda3std6ranges3__45__cpo9iter_moveE,(_ZN39_INTERNAL_9c148f5a_4_k_cu_77eb0f47_64784cuda3std3__45__cpo5beginE - _ZN39_INTERNAL_9c148f5a_4_k_cu_77eb0f47_64784cuda3std6ranges3__45__cpo9iter_moveE)
_ZN39_INTERNAL_9c148f5a_4_k_cu_77eb0f47_64784cuda3std6ranges3__45__cpo9iter_moveE:
	.zero		1
	.type		_ZN39_INTERNAL_9c148f5a_4_k_cu_77eb0f47_64784cuda3std3__45__cpo5beginE,@object
	.size		_ZN39_INTERNAL_9c148f5a_4_k_cu_77eb0f47_64784cuda3std3__45__cpo5beginE,(_ZN39_INTERNAL_9c148f5a_4_k_cu_77eb0f47_64784cuda3std3__441_GLOBAL__N__9c148f5a_4_k_cu_77eb0f47_64786ignoreE - _ZN39_INTERNAL_9c148f5a_4_k_cu_77eb0f47_64784cuda3std3__45__cpo5beginE)
_ZN39_INTERNAL_9c148f5a_4_k_cu_77eb0f47_64784cuda3std3__45__cpo5beginE:
	.zero		1
	.type		_ZN39_INTERNAL_9c148f5a_4_k_cu_77eb0f47_64784cuda3std3__441_GLOBAL__N__9c148f5a_4_k_cu_77eb0f47_64786ignoreE,@object
	.size		_ZN39_INTERNAL_9c148f5a_4_k_cu_77eb0f47_64784cuda3std3__441_GLOBAL__N__9c148f5a_4_k_cu_77eb0f47_64786ignoreE,(_ZN39_INTERNAL_9c148f5a_4_k_cu_77eb0f47_64784cute7productE - _ZN39_INTERNAL_9c148f5a_4_k_cu_77eb0f47_64784cuda3std3__441_GLOBAL__N__9c148f5a_4_k_cu_77eb0f47_64786ignoreE)
_ZN39_INTERNAL_9c148f5a_4_k_cu_77eb0f47_64784cuda3std3__441_GLOBAL__N__9c148f5a_4_k_cu_77eb0f47_64786ignoreE:
	.zero		1
	.type		_ZN39_INTERNAL_9c148f5a_4_k_cu_77eb0f47_64784cute7productE,@object
	.size		_ZN39_INTERNAL_9c148f5a_4_k_cu_77eb0f47_64784cute7productE,(_ZN39_INTERNAL_9c148f5a_4_k_cu_77eb0f47_64784cuda3std3__45__cpo3endE - _ZN39_INTERNAL_9c148f5a_4_k_cu_77eb0f47_64784cute7productE)
_ZN39_INTERNAL_9c148f5a_4_k_cu_77eb0f47_64784cute7productE:
	.zero		1
	.type		_ZN39_INTERNAL_9c148f5a_4_k_cu_77eb0f47_64784cuda3std3__45__cpo3endE,@object
	.size		_ZN39_INTERNAL_9c148f5a_4_k_cu_77eb0f47_64784cuda3std3__45__cpo3endE,(_ZN39_INTERNAL_9c148f5a_4_k_cu_77eb0f47_64784cuda3std3__419piecewise_constructE - _ZN39_INTERNAL_9c148f5a_4_k_cu_77eb0f47_64784cuda3std3__45__cpo3endE)
_ZN39_INTERNAL_9c148f5a_4_k_cu_77eb0f47_64784cuda3std3__45__cpo3endE:
	.zero		1
	.type		_ZN39_INTERNAL_9c148f5a_4_k_cu_77eb0f47_64784cuda3std3__419piecewise_constructE,@object
	.size		_ZN39_INTERNAL_9c148f5a_4_k_cu_77eb0f47_64784cuda3std3__419piecewise_constructE,(_ZN39_INTERNAL_9c148f5a_4_k_cu_77eb0f47_64784cuda3std3__45__cpo4cendE - _ZN39_INTERNAL_9c148f5a_4_k_cu_77eb0f47_64784cuda3std3__419piecewise_constructE)
_ZN39_INTERNAL_9c148f5a_4_k_cu_77eb0f47_64784cuda3std3__419piecewise_constructE:
	.zero		1
	.type		_ZN39_INTERNAL_9c148f5a_4_k_cu_77eb0f47_64784cuda3std3__45__cpo4cendE,@object
	.size		_ZN39_INTERNAL_9c148f5a_4_k_cu_77eb0f47_64784cuda3std3__45__cpo4cendE,(_ZN39_INTERNAL_9c148f5a_4_k_cu_77eb0f47_64784cuda3std6ranges3__45__cpo4swapE - _ZN39_INTERNAL_9c148f5a_4_k_cu_77eb0f47_64784cuda3std3__45__cpo4cendE)
_ZN39_INTERNAL_9c148f5a_4_k_cu_77eb0f47_64784cuda3std3__45__cpo4cendE:
	.zero		1
	.type		_ZN39_INTERNAL_9c148f5a_4_k_cu_77eb0f47_64784cuda3std6ranges3__45__cpo4swapE,@object
	.size		_ZN39_INTERNAL_9c148f5a_4_k_cu_77eb0f47_64784cuda3std6ranges3__45__cpo4swapE,(.L_8 - _ZN39_INTERNAL_9c148f5a_4_k_cu_77eb0f47_64784cuda3std6ranges3__45__cpo4swapE)
_ZN39_INTERNAL_9c148f5a_4_k_cu_77eb0f47_64784cuda3std6ranges3__45__cpo4swapE:
	.zero		1
.L_8:


//--------------------- .nv.constant0._ZN7cutlass13device_kernelINS_4gemm6kernel13GemmUniversalIN4cute5tupleIJiiiiEEENS1_10collective13CollectiveMmaINS1_34MainloopSm90TmaGmmaWarpSpecializedILi4ENS5_IJNS4_1CILi1EEESB_SB_EEENS1_35KernelTmaWarpSpecializedCooperativeEEENS5_IJNSA_ILi256EEENSA_ILi128EEENSA_ILi64EEEEEEaNS5_IJlSB_lEEEaSJ_NS4_8TiledMMAINS4_8MMA_AtomIJNS4_4SM904GMMA27MMA_64x128x32_S32S8S8_SS_TNEEEENS4_6LayoutINS5_IJNSA_ILi2EEESB_SB_EEENS5_IJSB_NSA_ILi0EEEST_EEEEENS5_IJNS4_10UnderscoreESW_SW_EEEEENS4_13SM90_TMA_LOADENS4_14ComposedLayoutINS4_7SwizzleILi2ELi4ELi3EEENS4_18smem_ptr_flag_bitsILi8EEENSQ_INS5_IJNSA_ILi8EEESH_EEENS5_IJSH_SB_EEEEEEEvNS4_8identityESZ_S19_vS1A_EENS_8epilogue10collective6detail29Sm90TmaWarpSpecializedAdapterINS1D_15DefaultEpilogueIaSJ_SJ_NS1C_6thread17LinearCombinationIaLi1EiiLNS1H_9ScaleType4KindE0ELNS_15FloatRoundStyleE2EaEENS1_15EpilogueDefaultEEEEEvvEEEEvNT_6ParamsE --------------------------
	.section	.nv.constant0._ZN7cutlass13device_kernelINS_4gemm6kernel13GemmUniversalIN4cute5tupleIJiiiiEEENS1_10collective13CollectiveMmaINS1_34MainloopSm90TmaGmmaWarpSpecializedILi4ENS5_IJNS4_1CILi1EEESB_SB_EEENS1_35KernelTmaWarpSpecializedCooperativeEEENS5_IJNSA_ILi256EEENSA_ILi128EEENSA_ILi64EEEEEEaNS5_IJlSB_lEEEaSJ_NS4_8TiledMMAINS4_8MMA_AtomIJNS4_4SM904GMMA27MMA_64x128x32_S32S8S8_SS_TNEEEENS4_6LayoutINS5_IJNSA_ILi2EEESB_SB_EEENS5_IJSB_NSA_ILi0EEEST_EEEEENS5_IJNS4_10UnderscoreESW_SW_EEEEENS4_13SM90_TMA_LOADENS4_14ComposedLayoutINS4_7SwizzleILi2ELi4ELi3EEENS4_18smem_ptr_flag_bitsILi8EEENSQ_INS5_IJNSA_ILi8EEESH_EEENS5_IJSH_SB_EEEEEEEvNS4_8identityESZ_S19_vS1A_EENS_8epilogue10collective6detail29Sm90TmaWarpSpecializedAdapterINS1D_15DefaultEpilogueIaSJ_SJ_NS1C_6thread17LinearCombinationIaLi1EiiLNS1H_9ScaleType4KindE0ELNS_15FloatRoundStyleE2EaEENS1_15EpilogueDefaultEEEEEvvEEEEvNT_6ParamsE,"a",@progbits
	.sectionflags	@""
	.align	4
.nv.constant0._ZN7cutlass13device_kernelINS_4gemm6kernel13GemmUniversalIN4cute5tupleIJiiiiEEENS1_10collective13CollectiveMmaINS1_34MainloopSm90TmaGmmaWarpSpecializedILi4ENS5_IJNS4_1CILi1EEESB_SB_EEENS1_35KernelTmaWarpSpecializedCooperativeEEENS5_IJNSA_ILi256EEENSA_ILi128EEENSA_ILi64EEEEEEaNS5_IJlSB_lEEEaSJ_NS4_8TiledMMAINS4_8MMA_AtomIJNS4_4SM904GMMA27MMA_64x128x32_S32S8S8_SS_TNEEEENS4_6LayoutINS5_IJNSA_ILi2EEESB_SB_EEENS5_IJSB_NSA_ILi0EEEST_EEEEENS5_IJNS4_10UnderscoreESW_SW_EEEEENS4_13SM90_TMA_LOADENS4_14ComposedLayoutINS4_7SwizzleILi2ELi4ELi3EEENS4_18smem_ptr_flag_bitsILi8EEENSQ_INS5_IJNSA_ILi8EEESH_EEENS5_IJSH_SB_EEEEEEEvNS4_8identityESZ_S19_vS1A_EENS_8epilogue10collective6detail29Sm90TmaWarpSpecializedAdapterINS1D_15DefaultEpilogueIaSJ_SJ_NS1C_6thread17LinearCombinationIaLi1EiiLNS1H_9ScaleType4KindE0ELNS_15FloatRoundStyleE2EaEENS1_15EpilogueDefaultEEEEEvvEEEEvNT_6ParamsE:
	.zero		1664


//--------------------- SYMBOLS --------------------------

	.type		.nv.reservedSmem.offset0,@object
	.size		.nv.reservedSmem.offset0,0x4
	.type		__assertfail,@function
